//
// Generated by NVIDIA NVVM Compiler
//
// Compiler Build ID: CL-36424714
// Cuda compilation tools, release 13.0, V13.0.88
// Based on NVVM 20.0.0
//

.version 9.0
.target sm_100
.address_size 64

	// .globl	_Z10cal_kerneliiiiiiiPi
.extern .shared .align 16 .b8 shared_mem[];

.visible .entry _Z10cal_kerneliiiiiiiPi(
	.param .u32 _Z10cal_kerneliiiiiiiPi_param_0,
	.param .u32 _Z10cal_kerneliiiiiiiPi_param_1,
	.param .u32 _Z10cal_kerneliiiiiiiPi_param_2,
	.param .u32 _Z10cal_kerneliiiiiiiPi_param_3,
	.param .u32 _Z10cal_kerneliiiiiiiPi_param_4,
	.param .u32 _Z10cal_kerneliiiiiiiPi_param_5,
	.param .u32 _Z10cal_kerneliiiiiiiPi_param_6,
	.param .u64 .ptr .align 1 _Z10cal_kerneliiiiiiiPi_param_7
)
{
	.reg .pred 	%p<25>;
	.reg .b32 	%r<154>;
	.reg .b64 	%rd<45>;

	ld.param.u32 	%r54, [_Z10cal_kerneliiiiiiiPi_param_0];
	ld.param.u32 	%r56, [_Z10cal_kerneliiiiiiiPi_param_1];
	ld.param.u32 	%r57, [_Z10cal_kerneliiiiiiiPi_param_2];
	ld.param.u32 	%r58, [_Z10cal_kerneliiiiiiiPi_param_3];
	ld.param.u32 	%r59, [_Z10cal_kerneliiiiiiiPi_param_4];
	ld.param.u32 	%r55, [_Z10cal_kerneliiiiiiiPi_param_6];
	ld.param.u64 	%rd9, [_Z10cal_kerneliiiiiiiPi_param_7];
	cvta.to.global.u64 	%rd1, %rd9;
	mov.u32 	%r60, %ctaid.x;
	div.u32 	%r61, %r60, %r59;
	add.s32 	%r1, %r61, %r57;
	mul.lo.s32 	%r62, %r61, %r59;
	sub.s32 	%r63, %r60, %r62;
	add.s32 	%r2, %r63, %r58;
	mad.lo.s32 	%r64, %r54, %r54, -1;
	mov.u32 	%r3, %ntid.x;
	div.u32 	%r4, %r64, %r3;
	mul.lo.s32 	%r147, %r56, %r54;
	setp.lt.s32 	%p1, %r54, 1;
	setp.ge.s32 	%p2, %r147, %r55;
	or.pred  	%p3, %p1, %p2;
	@%p3 bra 	$L__BB0_31;
	add.s32 	%r65, %r4, 1;
	mul.lo.s32 	%r6, %r1, %r54;
	mov.u32 	%r7, %tid.x;
	mul.lo.s32 	%r8, %r2, %r54;
	add.s32 	%r66, %r147, %r54;
	min.s32 	%r9, %r66, %r55;
	and.b32  	%r10, %r65, 3;
	and.b32  	%r11, %r65, -4;
	neg.s32 	%r12, %r11;
	add.s32 	%r13, %r7, %r3;
	shl.b32 	%r14, %r3, 2;
	shl.b32 	%r67, %r3, 1;
	add.s32 	%r15, %r7, %r67;
	mad.lo.s32 	%r16, %r3, 3, %r7;
$L__BB0_2:
	setp.gt.u32 	%p4, %r4, 2147483646;
	@%p4 bra 	$L__BB0_30;
	setp.lt.u32 	%p5, %r4, 3;
	mul.lo.s32 	%r18, %r147, %r55;
	mov.b32 	%r153, 0;
	@%p5 bra 	$L__BB0_18;
	mov.u32 	%r148, %r7;
	mov.u32 	%r149, %r16;
	mov.u32 	%r150, %r15;
	mov.u32 	%r151, %r13;
	mov.u32 	%r152, %r12;
$L__BB0_5:
	div.u32 	%r69, %r148, %r54;
	add.s32 	%r24, %r69, %r6;
	mul.lo.s32 	%r70, %r69, %r54;
	sub.s32 	%r71, %r148, %r70;
	add.s32 	%r25, %r71, %r8;
	max.s32 	%r72, %r24, %r25;
	setp.ge.s32 	%p6, %r72, %r55;
	@%p6 bra 	$L__BB0_8;
	mul.lo.s32 	%r73, %r24, %r55;
	add.s32 	%r74, %r73, %r147;
	mul.wide.s32 	%rd10, %r74, 4;
	add.s64 	%rd11, %rd1, %rd10;
	ld.global.u32 	%r75, [%rd11];
	add.s32 	%r76, %r25, %r18;
	mul.wide.s32 	%rd12, %r76, 4;
	add.s64 	%rd13, %rd1, %rd12;
	ld.global.u32 	%r77, [%rd13];
	add.s32 	%r26, %r77, %r75;
	add.s32 	%r78, %r73, %r25;
	mul.wide.s32 	%rd14, %r78, 4;
	add.s64 	%rd2, %rd1, %rd14;
	ld.global.u32 	%r79, [%rd2];
	setp.ge.s32 	%p7, %r26, %r79;
	@%p7 bra 	$L__BB0_8;
	st.global.u32 	[%rd2], %r26;
$L__BB0_8:
	div.u32 	%r80, %r151, %r54;
	add.s32 	%r27, %r80, %r6;
	mul.lo.s32 	%r81, %r80, %r54;
	sub.s32 	%r82, %r151, %r81;
	add.s32 	%r28, %r82, %r8;
	max.s32 	%r83, %r27, %r28;
	setp.ge.s32 	%p8, %r83, %r55;
	@%p8 bra 	$L__BB0_11;
	mul.lo.s32 	%r84, %r27, %r55;
	add.s32 	%r85, %r84, %r147;
	mul.wide.s32 	%rd15, %r85, 4;
	add.s64 	%rd16, %rd1, %rd15;
	ld.global.u32 	%r86, [%rd16];
	add.s32 	%r87, %r28, %r18;
	mul.wide.s32 	%rd17, %r87, 4;
	add.s64 	%rd18, %rd1, %rd17;
	ld.global.u32 	%r88, [%rd18];
	add.s32 	%r29, %r88, %r86;
	add.s32 	%r89, %r84, %r28;
	mul.wide.s32 	%rd19, %r89, 4;
	add.s64 	%rd3, %rd1, %rd19;
	ld.global.u32 	%r90, [%rd3];
	setp.ge.s32 	%p9, %r29, %r90;
	@%p9 bra 	$L__BB0_11;
	st.global.u32 	[%rd3], %r29;
$L__BB0_11:
	div.u32 	%r91, %r150, %r54;
	add.s32 	%r30, %r91, %r6;
	mul.lo.s32 	%r92, %r91, %r54;
	sub.s32 	%r93, %r150, %r92;
	add.s32 	%r31, %r93, %r8;
	max.s32 	%r94, %r30, %r31;
	setp.ge.s32 	%p10, %r94, %r55;
	@%p10 bra 	$L__BB0_14;
	mul.lo.s32 	%r95, %r30, %r55;
	add.s32 	%r96, %r95, %r147;
	mul.wide.s32 	%rd20, %r96, 4;
	add.s64 	%rd21, %rd1, %rd20;
	ld.global.u32 	%r97, [%rd21];
	add.s32 	%r98, %r31, %r18;
	mul.wide.s32 	%rd22, %r98, 4;
	add.s64 	%rd23, %rd1, %rd22;
	ld.global.u32 	%r99, [%rd23];
	add.s32 	%r32, %r99, %r97;
	add.s32 	%r100, %r95, %r31;
	mul.wide.s32 	%rd24, %r100, 4;
	add.s64 	%rd4, %rd1, %rd24;
	ld.global.u32 	%r101, [%rd4];
	setp.ge.s32 	%p11, %r32, %r101;
	@%p11 bra 	$L__BB0_14;
	st.global.u32 	[%rd4], %r32;
$L__BB0_14:
	div.u32 	%r102, %r149, %r54;
	add.s32 	%r33, %r102, %r6;
	mul.lo.s32 	%r103, %r102, %r54;
	sub.s32 	%r104, %r149, %r103;
	add.s32 	%r34, %r104, %r8;
	max.s32 	%r105, %r33, %r34;
	setp.ge.s32 	%p12, %r105, %r55;
	@%p12 bra 	$L__BB0_17;
	mul.lo.s32 	%r106, %r33, %r55;
	add.s32 	%r107, %r106, %r147;
	mul.wide.s32 	%rd25, %r107, 4;
	add.s64 	%rd26, %rd1, %rd25;
	ld.global.u32 	%r108, [%rd26];
	add.s32 	%r109, %r34, %r18;
	mul.wide.s32 	%rd27, %r109, 4;
	add.s64 	%rd28, %rd1, %rd27;
	ld.global.u32 	%r110, [%rd28];
	add.s32 	%r35, %r110, %r108;
	add.s32 	%r111, %r106, %r34;
	mul.wide.s32 	%rd29, %r111, 4;
	add.s64 	%rd5, %rd1, %rd29;
	ld.global.u32 	%r112, [%rd5];
	setp.ge.s32 	%p13, %r35, %r112;
	@%p13 bra 	$L__BB0_17;
	st.global.u32 	[%rd5], %r35;
$L__BB0_17:
	add.s32 	%r152, %r152, 4;
	add.s32 	%r151, %r151, %r14;
	add.s32 	%r150, %r150, %r14;
	add.s32 	%r149, %r149, %r14;
	add.s32 	%r148, %r148, %r14;
	setp.ne.s32 	%p14, %r152, 0;
	mov.u32 	%r153, %r11;
	@%p14 bra 	$L__BB0_5;
$L__BB0_18:
	setp.eq.s32 	%p15, %r10, 0;
	@%p15 bra 	$L__BB0_30;
	mad.lo.s32 	%r42, %r153, %r3, %r7;
	div.u32 	%r113, %r42, %r54;
	add.s32 	%r43, %r113, %r6;
	mul.lo.s32 	%r114, %r113, %r54;
	sub.s32 	%r115, %r42, %r114;
	add.s32 	%r44, %r115, %r8;
	max.s32 	%r116, %r43, %r44;
	setp.ge.s32 	%p16, %r116, %r55;
	@%p16 bra 	$L__BB0_22;
	mul.lo.s32 	%r117, %r43, %r55;
	add.s32 	%r118, %r117, %r147;
	mul.wide.s32 	%rd30, %r118, 4;
	add.s64 	%rd31, %rd1, %rd30;
	ld.global.u32 	%r119, [%rd31];
	add.s32 	%r120, %r44, %r18;
	mul.wide.s32 	%rd32, %r120, 4;
	add.s64 	%rd33, %rd1, %rd32;
	ld.global.u32 	%r121, [%rd33];
	add.s32 	%r45, %r121, %r119;
	add.s32 	%r122, %r117, %r44;
	mul.wide.s32 	%rd34, %r122, 4;
	add.s64 	%rd6, %rd1, %rd34;
	ld.global.u32 	%r123, [%rd6];
	setp.ge.s32 	%p17, %r45, %r123;
	@%p17 bra 	$L__BB0_22;
	st.global.u32 	[%rd6], %r45;
$L__BB0_22:
	setp.eq.s32 	%p18, %r10, 1;
	@%p18 bra 	$L__BB0_30;
	add.s32 	%r46, %r42, %r3;
	div.u32 	%r124, %r46, %r54;
	add.s32 	%r47, %r124, %r6;
	mul.lo.s32 	%r125, %r124, %r54;
	sub.s32 	%r126, %r46, %r125;
	add.s32 	%r48, %r126, %r8;
	max.s32 	%r127, %r47, %r48;
	setp.ge.s32 	%p19, %r127, %r55;
	@%p19 bra 	$L__BB0_26;
	mul.lo.s32 	%r128, %r47, %r55;
	add.s32 	%r129, %r128, %r147;
	mul.wide.s32 	%rd35, %r129, 4;
	add.s64 	%rd36, %rd1, %rd35;
	ld.global.u32 	%r130, [%rd36];
	add.s32 	%r131, %r48, %r18;
	mul.wide.s32 	%rd37, %r131, 4;
	add.s64 	%rd38, %rd1, %rd37;
	ld.global.u32 	%r132, [%rd38];
	add.s32 	%r49, %r132, %r130;
	add.s32 	%r133, %r128, %r48;
	mul.wide.s32 	%rd39, %r133, 4;
	add.s64 	%rd7, %rd1, %rd39;
	ld.global.u32 	%r134, [%rd7];
	setp.ge.s32 	%p20, %r49, %r134;
	@%p20 bra 	$L__BB0_26;
	st.global.u32 	[%rd7], %r49;
$L__BB0_26:
	setp.eq.s32 	%p21, %r10, 2;
	@%p21 bra 	$L__BB0_30;
	add.s32 	%r135, %r46, %r3;
	div.u32 	%r136, %r135, %r54;
	add.s32 	%r50, %r136, %r6;
	mul.lo.s32 	%r137, %r136, %r54;
	sub.s32 	%r138, %r135, %r137;
	add.s32 	%r51, %r138, %r8;
	max.s32 	%r139, %r50, %r51;
	setp.ge.s32 	%p22, %r139, %r55;
	@%p22 bra 	$L__BB0_30;
	mul.lo.s32 	%r140, %r50, %r55;
	add.s32 	%r141, %r140, %r147;
	mul.wide.s32 	%rd40, %r141, 4;
	add.s64 	%rd41, %rd1, %rd40;
	ld.global.u32 	%r142, [%rd41];
	add.s32 	%r143, %r51, %r18;
	mul.wide.s32 	%rd42, %r143, 4;
	add.s64 	%rd43, %rd1, %rd42;
	ld.global.u32 	%r144, [%rd43];
	add.s32 	%r52, %r144, %r142;
	add.s32 	%r145, %r140, %r51;
	mul.wide.s32 	%rd44, %r145, 4;
	add.s64 	%rd8, %rd1, %rd44;
	ld.global.u32 	%r146, [%rd8];
	setp.ge.s32 	%p23, %r52, %r146;
	@%p23 bra 	$L__BB0_30;
	st.global.u32 	[%rd8], %r52;
$L__BB0_30:
	bar.sync 	0;
	add.s32 	%r147, %r147, 1;
	setp.lt.s32 	%p24, %r147, %r9;
	@%p24 bra 	$L__BB0_2;
$L__BB0_31:
	ret;

}
	// .globl	_Z13p1_cal_kerneliiiiiiiPii
.visible .entry _Z13p1_cal_kerneliiiiiiiPii(
	.param .u32 _Z13p1_cal_kerneliiiiiiiPii_param_0,
	.param .u32 _Z13p1_cal_kerneliiiiiiiPii_param_1,
	.param .u32 _Z13p1_cal_kerneliiiiiiiPii_param_2,
	.param .u32 _Z13p1_cal_kerneliiiiiiiPii_param_3,
	.param .u32 _Z13p1_cal_kerneliiiiiiiPii_param_4,
	.param .u32 _Z13p1_cal_kerneliiiiiiiPii_param_5,
	.param .u32 _Z13p1_cal_kerneliiiiiiiPii_param_6,
	.param .u64 .ptr .align 1 _Z13p1_cal_kerneliiiiiiiPii_param_7,
	.param .u32 _Z13p1_cal_kerneliiiiiiiPii_param_8
)
{
	.reg .pred 	%p<32>;
	.reg .b32 	%r<104>;
	.reg .b64 	%rd<11>;

	ld.param.u32 	%r41, [_Z13p1_cal_kerneliiiiiiiPii_param_0];
	ld.param.u32 	%r42, [_Z13p1_cal_kerneliiiiiiiPii_param_1];
	ld.param.u32 	%r45, [_Z13p1_cal_kerneliiiiiiiPii_param_2];
	ld.param.u32 	%r46, [_Z13p1_cal_kerneliiiiiiiPii_param_3];
	ld.param.u32 	%r43, [_Z13p1_cal_kerneliiiiiiiPii_param_6];
	ld.param.u64 	%rd6, [_Z13p1_cal_kerneliiiiiiiPii_param_7];
	ld.param.u32 	%r44, [_Z13p1_cal_kerneliiiiiiiPii_param_8];
	cvta.to.global.u64 	%rd1, %rd6;
	mov.u32 	%r1, %tid.y;
	mov.u32 	%r2, %tid.x;
	mad.lo.s32 	%r3, %r46, %r41, %r2;
	mad.lo.s32 	%r4, %r45, %r41, %r1;
	max.s32 	%r47, %r3, %r4;
	setp.lt.s32 	%p1, %r47, %r43;
	setp.ge.s32 	%p9, %r47, %r43;
	mad.lo.s32 	%r48, %r4, %r44, %r3;
	mul.wide.s32 	%rd7, %r48, 4;
	add.s64 	%rd2, %rd1, %rd7;
	mul.lo.s32 	%r5, %r1, %r41;
	add.s32 	%r49, %r5, %r2;
	shl.b32 	%r50, %r49, 2;
	mov.u32 	%r51, shared_mem;
	add.s32 	%r6, %r51, %r50;
	@%p9 bra 	$L__BB1_2;
	ld.global.u32 	%r52, [%rd2];
	st.shared.u32 	[%r6], %r52;
$L__BB1_2:
	add.s32 	%r53, %r1, 16;
	add.s32 	%r7, %r4, 16;
	max.s32 	%r54, %r3, %r7;
	setp.lt.s32 	%p2, %r54, %r43;
	setp.ge.s32 	%p10, %r54, %r43;
	mad.lo.s32 	%r55, %r7, %r44, %r3;
	mul.wide.s32 	%rd8, %r55, 4;
	add.s64 	%rd3, %rd1, %rd8;
	mul.lo.s32 	%r8, %r53, %r41;
	add.s32 	%r56, %r8, %r2;
	shl.b32 	%r57, %r56, 2;
	add.s32 	%r9, %r51, %r57;
	@%p10 bra 	$L__BB1_4;
	ld.global.u32 	%r59, [%rd3];
	st.shared.u32 	[%r9], %r59;
$L__BB1_4:
	add.s32 	%r60, %r1, 32;
	add.s32 	%r10, %r4, 32;
	max.s32 	%r61, %r3, %r10;
	setp.lt.s32 	%p3, %r61, %r43;
	setp.ge.s32 	%p11, %r61, %r43;
	mad.lo.s32 	%r62, %r10, %r44, %r3;
	mul.wide.s32 	%rd9, %r62, 4;
	add.s64 	%rd4, %rd1, %rd9;
	mul.lo.s32 	%r11, %r60, %r41;
	add.s32 	%r63, %r11, %r2;
	shl.b32 	%r64, %r63, 2;
	add.s32 	%r12, %r51, %r64;
	@%p11 bra 	$L__BB1_6;
	ld.global.u32 	%r66, [%rd4];
	st.shared.u32 	[%r12], %r66;
$L__BB1_6:
	add.s32 	%r67, %r1, 48;
	add.s32 	%r13, %r4, 48;
	max.s32 	%r68, %r3, %r13;
	setp.lt.s32 	%p4, %r68, %r43;
	setp.ge.s32 	%p12, %r68, %r43;
	mad.lo.s32 	%r69, %r13, %r44, %r3;
	mul.wide.s32 	%rd10, %r69, 4;
	add.s64 	%rd5, %rd1, %rd10;
	mul.lo.s32 	%r14, %r67, %r41;
	add.s32 	%r70, %r14, %r2;
	shl.b32 	%r71, %r70, 2;
	add.s32 	%r15, %r51, %r71;
	@%p12 bra 	$L__BB1_8;
	ld.global.u32 	%r73, [%rd5];
	st.shared.u32 	[%r15], %r73;
$L__BB1_8:
	setp.lt.s32 	%p13, %r41, 1;
	mul.lo.s32 	%r99, %r42, %r41;
	setp.ge.s32 	%p14, %r99, %r43;
	or.pred  	%p15, %p13, %p14;
	@%p15 bra 	$L__BB1_23;
	setp.ge.s32 	%p16, %r4, %r43;
	setp.ge.s32 	%p17, %r3, %r43;
	or.pred  	%p5, %p16, %p17;
	setp.ge.s32 	%p18, %r7, %r43;
	or.pred  	%p6, %p18, %p17;
	setp.ge.s32 	%p19, %r10, %r43;
	or.pred  	%p7, %p19, %p17;
	setp.ge.s32 	%p20, %r13, %r43;
	or.pred  	%p8, %p20, %p17;
	shl.b32 	%r75, %r14, 2;
	mov.u32 	%r76, shared_mem;
	add.s32 	%r102, %r76, %r75;
	shl.b32 	%r77, %r11, 2;
	add.s32 	%r101, %r76, %r77;
	shl.b32 	%r78, %r8, 2;
	add.s32 	%r100, %r76, %r78;
	shl.b32 	%r79, %r2, 2;
	add.s32 	%r98, %r76, %r79;
	shl.b32 	%r21, %r41, 2;
	shl.b32 	%r80, %r5, 2;
	add.s32 	%r97, %r76, %r80;
	mov.b32 	%r103, 0;
$L__BB1_10:
	bar.sync 	0;
	@%p5 bra 	$L__BB1_13;
	ld.shared.u32 	%r81, [%r6];
	ld.shared.u32 	%r82, [%r97];
	ld.shared.u32 	%r83, [%r98];
	add.s32 	%r30, %r83, %r82;
	setp.le.s32 	%p21, %r81, %r30;
	@%p21 bra 	$L__BB1_13;
	st.shared.u32 	[%r6], %r30;
$L__BB1_13:
	@%p6 bra 	$L__BB1_16;
	ld.shared.u32 	%r84, [%r9];
	ld.shared.u32 	%r85, [%r100];
	ld.shared.u32 	%r86, [%r98];
	add.s32 	%r31, %r86, %r85;
	setp.le.s32 	%p22, %r84, %r31;
	@%p22 bra 	$L__BB1_16;
	st.shared.u32 	[%r9], %r31;
$L__BB1_16:
	@%p7 bra 	$L__BB1_19;
	ld.shared.u32 	%r87, [%r12];
	ld.shared.u32 	%r88, [%r101];
	ld.shared.u32 	%r89, [%r98];
	add.s32 	%r32, %r89, %r88;
	setp.le.s32 	%p23, %r87, %r32;
	@%p23 bra 	$L__BB1_19;
	st.shared.u32 	[%r12], %r32;
$L__BB1_19:
	@%p8 bra 	$L__BB1_22;
	ld.shared.u32 	%r90, [%r15];
	ld.shared.u32 	%r91, [%r102];
	ld.shared.u32 	%r92, [%r98];
	add.s32 	%r33, %r92, %r91;
	setp.le.s32 	%p24, %r90, %r33;
	@%p24 bra 	$L__BB1_22;
	st.shared.u32 	[%r15], %r33;
$L__BB1_22:
	add.s32 	%r103, %r103, 1;
	setp.lt.s32 	%p25, %r103, %r41;
	add.s32 	%r99, %r99, 1;
	setp.lt.s32 	%p26, %r99, %r43;
	and.pred  	%p27, %p25, %p26;
	add.s32 	%r102, %r102, 4;
	add.s32 	%r101, %r101, 4;
	add.s32 	%r100, %r100, 4;
	add.s32 	%r98, %r98, %r21;
	add.s32 	%r97, %r97, 4;
	@%p27 bra 	$L__BB1_10;
$L__BB1_23:
	not.pred 	%p28, %p1;
	@%p28 bra 	$L__BB1_25;
	ld.shared.u32 	%r93, [%r6];
	st.global.u32 	[%rd2], %r93;
$L__BB1_25:
	not.pred 	%p29, %p2;
	@%p29 bra 	$L__BB1_27;
	ld.shared.u32 	%r94, [%r9];
	st.global.u32 	[%rd3], %r94;
$L__BB1_27:
	not.pred 	%p30, %p3;
	@%p30 bra 	$L__BB1_29;
	ld.shared.u32 	%r95, [%r12];
	st.global.u32 	[%rd4], %r95;
$L__BB1_29:
	not.pred 	%p31, %p4;
	@%p31 bra 	$L__BB1_31;
	ld.shared.u32 	%r96, [%r15];
	st.global.u32 	[%rd5], %r96;
$L__BB1_31:
	ret;

}
	// .globl	_Z13p2_cal_kerneliiiPii
.visible .entry _Z13p2_cal_kerneliiiPii(
	.param .u32 _Z13p2_cal_kerneliiiPii_param_0,
	.param .u32 _Z13p2_cal_kerneliiiPii_param_1,
	.param .u32 _Z13p2_cal_kerneliiiPii_param_2,
	.param .u64 .ptr .align 1 _Z13p2_cal_kerneliiiPii_param_3,
	.param .u32 _Z13p2_cal_kerneliiiPii_param_4
)
{
	.reg .pred 	%p<39>;
	.reg .b32 	%r<157>;
	.reg .b64 	%rd<19>;

	ld.param.u32 	%r50, [_Z13p2_cal_kerneliiiPii_param_0];
	ld.param.u32 	%r51, [_Z13p2_cal_kerneliiiPii_param_1];
	ld.param.u32 	%r52, [_Z13p2_cal_kerneliiiPii_param_2];
	ld.param.u64 	%rd6, [_Z13p2_cal_kerneliiiPii_param_3];
	ld.param.u32 	%r53, [_Z13p2_cal_kerneliiiPii_param_4];
	cvta.to.global.u64 	%rd1, %rd6;
	mov.u32 	%r1, %ctaid.y;
	setp.ne.s32 	%p9, %r1, 0;
	@%p9 bra 	$L__BB2_2;
	mov.u32 	%r56, %ctaid.x;
	setp.ge.u32 	%p11, %r56, %r51;
	selp.u32 	%r57, 1, 0, %p11;
	add.s32 	%r149, %r56, %r57;
	mov.u32 	%r148, %r51;
	bra.uni 	$L__BB2_3;
$L__BB2_2:
	mov.u32 	%r54, %ctaid.x;
	setp.ge.u32 	%p10, %r54, %r51;
	selp.u32 	%r55, 1, 0, %p10;
	add.s32 	%r148, %r54, %r55;
	mov.u32 	%r149, %r51;
$L__BB2_3:
	mov.u32 	%r6, %tid.y;
	mov.u32 	%r7, %tid.x;
	mad.lo.s32 	%r8, %r149, %r50, %r7;
	mul.lo.s32 	%r155, %r51, %r50;
	mad.lo.s32 	%r10, %r148, %r50, %r6;
	add.s32 	%r11, %r6, %r155;
	add.s32 	%r12, %r7, %r155;
	max.s32 	%r58, %r10, %r8;
	setp.lt.s32 	%p1, %r58, %r52;
	mad.lo.s32 	%r59, %r10, %r53, %r8;
	mul.wide.s32 	%rd7, %r59, 4;
	add.s64 	%rd2, %rd1, %rd7;
	mad.lo.s32 	%r60, %r6, %r50, %r7;
	shl.b32 	%r61, %r60, 2;
	mov.u32 	%r62, shared_mem;
	add.s32 	%r13, %r62, %r61;
	@%p1 bra 	$L__BB2_4;
	bra.uni 	$L__BB2_5;
$L__BB2_4:
	ld.global.u32 	%r63, [%rd2];
	st.shared.u32 	[%r13], %r63;
$L__BB2_5:
	max.s32 	%r64, %r11, %r12;
	setp.ge.s32 	%p12, %r64, %r52;
	@%p12 bra 	$L__BB2_7;
	mad.lo.s32 	%r65, %r11, %r53, %r12;
	mul.wide.s32 	%rd8, %r65, 4;
	add.s64 	%rd9, %rd1, %rd8;
	ld.global.u32 	%r66, [%rd9];
	add.s32 	%r67, %r6, %r50;
	mad.lo.s32 	%r68, %r67, %r50, %r7;
	shl.b32 	%r69, %r68, 2;
	add.s32 	%r71, %r62, %r69;
	st.shared.u32 	[%r71], %r66;
$L__BB2_7:
	add.s32 	%r20, %r6, 16;
	add.s32 	%r21, %r10, 16;
	add.s32 	%r22, %r11, 16;
	max.s32 	%r72, %r21, %r8;
	setp.lt.s32 	%p6, %r72, %r52;
	setp.ge.s32 	%p13, %r72, %r52;
	mad.lo.s32 	%r73, %r21, %r53, %r8;
	mul.wide.s32 	%rd10, %r73, 4;
	add.s64 	%rd3, %rd1, %rd10;
	mad.lo.s32 	%r74, %r20, %r50, %r7;
	shl.b32 	%r75, %r74, 2;
	add.s32 	%r23, %r62, %r75;
	@%p13 bra 	$L__BB2_9;
	ld.global.u32 	%r77, [%rd3];
	st.shared.u32 	[%r23], %r77;
$L__BB2_9:
	max.s32 	%r78, %r22, %r12;
	setp.ge.s32 	%p14, %r78, %r52;
	@%p14 bra 	$L__BB2_11;
	mad.lo.s32 	%r79, %r22, %r53, %r12;
	mul.wide.s32 	%rd11, %r79, 4;
	add.s64 	%rd12, %rd1, %rd11;
	ld.global.u32 	%r80, [%rd12];
	add.s32 	%r81, %r20, %r50;
	mad.lo.s32 	%r82, %r81, %r50, %r7;
	shl.b32 	%r83, %r82, 2;
	add.s32 	%r85, %r62, %r83;
	st.shared.u32 	[%r85], %r80;
$L__BB2_11:
	add.s32 	%r24, %r6, 32;
	add.s32 	%r25, %r10, 32;
	add.s32 	%r26, %r11, 32;
	max.s32 	%r86, %r25, %r8;
	setp.lt.s32 	%p7, %r86, %r52;
	setp.ge.s32 	%p15, %r86, %r52;
	mad.lo.s32 	%r87, %r25, %r53, %r8;
	mul.wide.s32 	%rd13, %r87, 4;
	add.s64 	%rd4, %rd1, %rd13;
	mad.lo.s32 	%r88, %r24, %r50, %r7;
	shl.b32 	%r89, %r88, 2;
	add.s32 	%r27, %r62, %r89;
	@%p15 bra 	$L__BB2_13;
	ld.global.u32 	%r91, [%rd4];
	st.shared.u32 	[%r27], %r91;
$L__BB2_13:
	max.s32 	%r92, %r26, %r12;
	setp.ge.s32 	%p16, %r92, %r52;
	@%p16 bra 	$L__BB2_15;
	mad.lo.s32 	%r93, %r26, %r53, %r12;
	mul.wide.s32 	%rd14, %r93, 4;
	add.s64 	%rd15, %rd1, %rd14;
	ld.global.u32 	%r94, [%rd15];
	add.s32 	%r95, %r24, %r50;
	mad.lo.s32 	%r96, %r95, %r50, %r7;
	shl.b32 	%r97, %r96, 2;
	add.s32 	%r99, %r62, %r97;
	st.shared.u32 	[%r99], %r94;
$L__BB2_15:
	add.s32 	%r28, %r6, 48;
	add.s32 	%r29, %r10, 48;
	add.s32 	%r30, %r11, 48;
	max.s32 	%r100, %r29, %r8;
	setp.lt.s32 	%p8, %r100, %r52;
	setp.ge.s32 	%p17, %r100, %r52;
	mad.lo.s32 	%r101, %r29, %r53, %r8;
	mul.wide.s32 	%rd16, %r101, 4;
	add.s64 	%rd5, %rd1, %rd16;
	mad.lo.s32 	%r102, %r28, %r50, %r7;
	shl.b32 	%r103, %r102, 2;
	add.s32 	%r31, %r62, %r103;
	@%p17 bra 	$L__BB2_17;
	ld.global.u32 	%r105, [%rd5];
	st.shared.u32 	[%r31], %r105;
$L__BB2_17:
	max.s32 	%r106, %r30, %r12;
	setp.ge.s32 	%p18, %r106, %r52;
	@%p18 bra 	$L__BB2_19;
	mad.lo.s32 	%r107, %r30, %r53, %r12;
	mul.wide.s32 	%rd17, %r107, 4;
	add.s64 	%rd18, %rd1, %rd17;
	ld.global.u32 	%r108, [%rd18];
	add.s32 	%r109, %r28, %r50;
	mad.lo.s32 	%r110, %r109, %r50, %r7;
	shl.b32 	%r111, %r110, 2;
	add.s32 	%r113, %r62, %r111;
	st.shared.u32 	[%r113], %r108;
$L__BB2_19:
	setp.gt.s32 	%p19, %r50, 0;
	setp.lt.s32 	%p20, %r155, %r52;
	and.pred  	%p21, %p19, %p20;
	@%p21 bra 	$L__BB2_20;
	bra.uni 	$L__BB2_34;
$L__BB2_20:
	setp.eq.s32 	%p22, %r1, 0;
	selp.b32 	%r115, %r50, 0, %p22;
	mul.lo.s32 	%r116, %r50, %r1;
	setp.ge.s32 	%p23, %r10, %r52;
	setp.ge.s32 	%p24, %r8, %r52;
	or.pred  	%p2, %p23, %p24;
	setp.ge.s32 	%p25, %r21, %r52;
	or.pred  	%p3, %p25, %p24;
	setp.ge.s32 	%p26, %r25, %r52;
	or.pred  	%p4, %p26, %p24;
	setp.ge.s32 	%p27, %r29, %r52;
	or.pred  	%p5, %p27, %p24;
	mad.lo.s32 	%r117, %r116, %r50, %r7;
	shl.b32 	%r118, %r117, 2;
	mov.u32 	%r119, shared_mem;
	add.s32 	%r154, %r119, %r118;
	shl.b32 	%r15, %r50, 2;
	add.s32 	%r120, %r115, %r6;
	add.s32 	%r121, %r120, 48;
	mul.lo.s32 	%r122, %r50, %r121;
	shl.b32 	%r123, %r122, 2;
	add.s32 	%r153, %r119, %r123;
	add.s32 	%r124, %r120, 32;
	mul.lo.s32 	%r125, %r50, %r124;
	shl.b32 	%r126, %r125, 2;
	add.s32 	%r152, %r119, %r126;
	add.s32 	%r127, %r120, 16;
	mul.lo.s32 	%r128, %r50, %r127;
	shl.b32 	%r129, %r128, 2;
	add.s32 	%r151, %r119, %r129;
	mul.lo.s32 	%r130, %r50, %r120;
	shl.b32 	%r131, %r130, 2;
	add.s32 	%r150, %r119, %r131;
	mov.b32 	%r156, 0;
$L__BB2_21:
	bar.sync 	0;
	@%p2 bra 	$L__BB2_24;
	ld.shared.u32 	%r132, [%r13];
	ld.shared.u32 	%r133, [%r150];
	ld.shared.u32 	%r134, [%r154];
	add.s32 	%r39, %r134, %r133;
	setp.le.s32 	%p28, %r132, %r39;
	@%p28 bra 	$L__BB2_24;
	st.shared.u32 	[%r13], %r39;
$L__BB2_24:
	@%p3 bra 	$L__BB2_27;
	ld.shared.u32 	%r135, [%r23];
	ld.shared.u32 	%r136, [%r151];
	ld.shared.u32 	%r137, [%r154];
	add.s32 	%r40, %r137, %r136;
	setp.le.s32 	%p29, %r135, %r40;
	@%p29 bra 	$L__BB2_27;
	st.shared.u32 	[%r23], %r40;
$L__BB2_27:
	@%p4 bra 	$L__BB2_30;
	ld.shared.u32 	%r138, [%r27];
	ld.shared.u32 	%r139, [%r152];
	ld.shared.u32 	%r140, [%r154];
	add.s32 	%r41, %r140, %r139;
	setp.le.s32 	%p30, %r138, %r41;
	@%p30 bra 	$L__BB2_30;
	st.shared.u32 	[%r27], %r41;
$L__BB2_30:
	@%p5 bra 	$L__BB2_33;
	ld.shared.u32 	%r141, [%r31];
	ld.shared.u32 	%r142, [%r153];
	ld.shared.u32 	%r143, [%r154];
	add.s32 	%r42, %r143, %r142;
	setp.le.s32 	%p31, %r141, %r42;
	@%p31 bra 	$L__BB2_33;
	st.shared.u32 	[%r31], %r42;
$L__BB2_33:
	add.s32 	%r156, %r156, 1;
	setp.lt.s32 	%p32, %r156, %r50;
	add.s32 	%r155, %r155, 1;
	setp.lt.s32 	%p33, %r155, %r52;
	and.pred  	%p34, %p32, %p33;
	add.s32 	%r154, %r154, %r15;
	add.s32 	%r153, %r153, 4;
	add.s32 	%r152, %r152, 4;
	add.s32 	%r151, %r151, 4;
	add.s32 	%r150, %r150, 4;
	@%p34 bra 	$L__BB2_21;
$L__BB2_34:
	not.pred 	%p35, %p1;
	@%p35 bra 	$L__BB2_36;
	ld.shared.u32 	%r144, [%r13];
	st.global.u32 	[%rd2], %r144;
$L__BB2_36:
	not.pred 	%p36, %p6;
	@%p36 bra 	$L__BB2_38;
	ld.shared.u32 	%r145, [%r23];
	st.global.u32 	[%rd3], %r145;
$L__BB2_38:
	not.pred 	%p37, %p7;
	@%p37 bra 	$L__BB2_40;
	ld.shared.u32 	%r146, [%r27];
	st.global.u32 	[%rd4], %r146;
$L__BB2_40:
	not.pred 	%p38, %p8;
	@%p38 bra 	$L__BB2_42;
	ld.shared.u32 	%r147, [%r31];
	st.global.u32 	[%rd5], %r147;
$L__BB2_42:
	ret;

}
	// .globl	_Z13p3_cal_kerneliiiiPii
.visible .entry _Z13p3_cal_kerneliiiiPii(
	.param .u32 _Z13p3_cal_kerneliiiiPii_param_0,
	.param .u32 _Z13p3_cal_kerneliiiiPii_param_1,
	.param .u32 _Z13p3_cal_kerneliiiiPii_param_2,
	.param .u32 _Z13p3_cal_kerneliiiiPii_param_3,
	.param .u64 .ptr .align 1 _Z13p3_cal_kerneliiiiPii_param_4,
	.param .u32 _Z13p3_cal_kerneliiiiPii_param_5
)
{
	.reg .pred 	%p<10>;
	.reg .b32 	%r<288>;
	.reg .b64 	%rd<27>;

	ld.param.u32 	%r78, [_Z13p3_cal_kerneliiiiPii_param_0];
	ld.param.u32 	%r80, [_Z13p3_cal_kerneliiiiPii_param_1];
	ld.param.u32 	%r81, [_Z13p3_cal_kerneliiiiPii_param_2];
	ld.param.u32 	%r79, [_Z13p3_cal_kerneliiiiPii_param_3];
	ld.param.u64 	%rd5, [_Z13p3_cal_kerneliiiiPii_param_4];
	ld.param.u32 	%r82, [_Z13p3_cal_kerneliiiiPii_param_5];
	cvta.to.global.u64 	%rd6, %rd5;
	mov.u32 	%r83, %ctaid.x;
	add.s32 	%r84, %r81, %r83;
	setp.ge.u32 	%p1, %r84, %r80;
	selp.u32 	%r85, 1, 0, %p1;
	add.s32 	%r86, %r84, %r85;
	mov.u32 	%r87, %ctaid.y;
	setp.ge.u32 	%p2, %r87, %r80;
	selp.u32 	%r88, 1, 0, %p2;
	add.s32 	%r89, %r87, %r88;
	mov.u32 	%r1, %tid.x;
	mad.lo.s32 	%r90, %r89, %r78, %r1;
	mul.lo.s32 	%r2, %r80, %r78;
	mov.u32 	%r3, %tid.y;
	mad.lo.s32 	%r91, %r86, %r78, %r3;
	add.s32 	%r92, %r3, %r2;
	mul.lo.s32 	%r93, %r91, %r82;
	add.s32 	%r94, %r93, %r90;
	mul.wide.s32 	%rd7, %r94, 4;
	add.s64 	%rd1, %rd6, %rd7;
	ld.global.u32 	%r287, [%rd1];
	add.s32 	%r95, %r93, %r2;
	add.s32 	%r96, %r95, %r1;
	mul.wide.s32 	%rd8, %r96, 4;
	add.s64 	%rd9, %rd6, %rd8;
	ld.global.u32 	%r97, [%rd9];
	mul.lo.s32 	%r5, %r3, %r78;
	add.s32 	%r98, %r5, %r1;
	shl.b32 	%r99, %r98, 2;
	mov.u32 	%r100, shared_mem;
	add.s32 	%r101, %r100, %r99;
	st.shared.u32 	[%r101], %r97;
	mad.lo.s32 	%r102, %r92, %r82, %r90;
	mul.wide.s32 	%rd10, %r102, 4;
	add.s64 	%rd11, %rd6, %rd10;
	ld.global.u32 	%r103, [%rd11];
	add.s32 	%r104, %r3, %r78;
	mad.lo.s32 	%r105, %r104, %r78, %r1;
	shl.b32 	%r106, %r105, 2;
	add.s32 	%r107, %r100, %r106;
	st.shared.u32 	[%r107], %r103;
	add.s32 	%r108, %r91, 16;
	add.s32 	%r109, %r92, 16;
	mul.lo.s32 	%r110, %r108, %r82;
	add.s32 	%r111, %r110, %r90;
	mul.wide.s32 	%rd12, %r111, 4;
	add.s64 	%rd2, %rd6, %rd12;
	ld.global.u32 	%r286, [%rd2];
	add.s32 	%r112, %r110, %r2;
	add.s32 	%r113, %r112, %r1;
	mul.wide.s32 	%rd13, %r113, 4;
	add.s64 	%rd14, %rd6, %rd13;
	ld.global.u32 	%r114, [%rd14];
	shl.b32 	%r7, %r78, 4;
	add.s32 	%r115, %r98, %r7;
	shl.b32 	%r116, %r115, 2;
	add.s32 	%r117, %r100, %r116;
	st.shared.u32 	[%r117], %r114;
	mad.lo.s32 	%r118, %r109, %r82, %r90;
	mul.wide.s32 	%rd15, %r118, 4;
	add.s64 	%rd16, %rd6, %rd15;
	ld.global.u32 	%r119, [%rd16];
	add.s32 	%r120, %r104, 16;
	mad.lo.s32 	%r121, %r120, %r78, %r1;
	shl.b32 	%r122, %r121, 2;
	add.s32 	%r123, %r100, %r122;
	st.shared.u32 	[%r123], %r119;
	add.s32 	%r124, %r91, 32;
	add.s32 	%r125, %r92, 32;
	mul.lo.s32 	%r126, %r124, %r82;
	add.s32 	%r127, %r126, %r90;
	mul.wide.s32 	%rd17, %r127, 4;
	add.s64 	%rd3, %rd6, %rd17;
	ld.global.u32 	%r285, [%rd3];
	add.s32 	%r128, %r126, %r2;
	add.s32 	%r129, %r128, %r1;
	mul.wide.s32 	%rd18, %r129, 4;
	add.s64 	%rd19, %rd6, %rd18;
	ld.global.u32 	%r130, [%rd19];
	shl.b32 	%r131, %r78, 5;
	add.s32 	%r132, %r98, %r131;
	shl.b32 	%r133, %r132, 2;
	add.s32 	%r134, %r100, %r133;
	st.shared.u32 	[%r134], %r130;
	mad.lo.s32 	%r135, %r125, %r82, %r90;
	mul.wide.s32 	%rd20, %r135, 4;
	add.s64 	%rd21, %rd6, %rd20;
	ld.global.u32 	%r136, [%rd21];
	add.s32 	%r137, %r104, 32;
	mad.lo.s32 	%r138, %r137, %r78, %r1;
	shl.b32 	%r139, %r138, 2;
	add.s32 	%r140, %r100, %r139;
	st.shared.u32 	[%r140], %r136;
	add.s32 	%r141, %r91, 48;
	add.s32 	%r142, %r92, 48;
	mul.lo.s32 	%r143, %r141, %r82;
	add.s32 	%r144, %r143, %r90;
	mul.wide.s32 	%rd22, %r144, 4;
	add.s64 	%rd4, %rd6, %rd22;
	ld.global.u32 	%r284, [%rd4];
	add.s32 	%r145, %r143, %r2;
	add.s32 	%r146, %r145, %r1;
	mul.wide.s32 	%rd23, %r146, 4;
	add.s64 	%rd24, %rd6, %rd23;
	ld.global.u32 	%r147, [%rd24];
	add.s32 	%r148, %r132, %r7;
	shl.b32 	%r149, %r148, 2;
	add.s32 	%r150, %r100, %r149;
	st.shared.u32 	[%r150], %r147;
	mad.lo.s32 	%r151, %r142, %r82, %r90;
	mul.wide.s32 	%rd25, %r151, 4;
	add.s64 	%rd26, %rd6, %rd25;
	ld.global.u32 	%r152, [%rd26];
	add.s32 	%r153, %r104, 48;
	mad.lo.s32 	%r154, %r153, %r78, %r1;
	shl.b32 	%r155, %r154, 2;
	add.s32 	%r156, %r100, %r155;
	st.shared.u32 	[%r156], %r152;
	setp.lt.s32 	%p3, %r78, 1;
	setp.ge.s32 	%p4, %r2, %r79;
	or.pred  	%p5, %p3, %p4;
	@%p5 bra 	$L__BB3_7;
	ld.param.u32 	%r258, [_Z13p3_cal_kerneliiiiPii_param_3];
	not.b32 	%r158, %r2;
	add.s32 	%r159, %r258, %r158;
	add.s32 	%r160, %r78, -1;
	min.u32 	%r161, %r159, %r160;
	add.s32 	%r10, %r161, 1;
	and.b32  	%r11, %r10, 3;
	setp.lt.u32 	%p6, %r161, 3;
	mov.b32 	%r263, 0;
	@%p6 bra 	$L__BB3_4;
	and.b32  	%r263, %r10, -4;
	neg.s32 	%r279, %r263;
	mad.lo.s32 	%r162, %r78, %r78, %r1;
	shl.b32 	%r163, %r162, 2;
	add.s32 	%r278, %r100, %r163;
	mul.lo.s32 	%r15, %r78, 12;
	shl.b32 	%r16, %r78, 3;
	add.s32 	%r165, %r3, 48;
	mul.lo.s32 	%r166, %r78, %r165;
	shl.b32 	%r167, %r166, 2;
	add.s32 	%r168, %r167, %r100;
	add.s32 	%r277, %r168, 8;
	shl.b32 	%r18, %r78, 2;
	shl.b32 	%r169, %r5, 2;
	add.s32 	%r170, %r169, %r100;
	add.s32 	%r276, %r170, 8;
	add.s32 	%r171, %r3, 16;
	mul.lo.s32 	%r172, %r78, %r171;
	shl.b32 	%r173, %r172, 2;
	add.s32 	%r174, %r173, %r100;
	add.s32 	%r275, %r174, 8;
	add.s32 	%r175, %r3, 32;
	mul.lo.s32 	%r176, %r78, %r175;
	shl.b32 	%r177, %r176, 2;
	add.s32 	%r178, %r177, %r100;
	add.s32 	%r274, %r178, 8;
$L__BB3_3:
	bar.sync 	0;
	ld.shared.u32 	%r179, [%r276+-8];
	ld.shared.u32 	%r180, [%r278];
	add.s32 	%r181, %r180, %r179;
	min.s32 	%r182, %r287, %r181;
	ld.shared.u32 	%r183, [%r275+-8];
	add.s32 	%r184, %r180, %r183;
	min.s32 	%r185, %r286, %r184;
	ld.shared.u32 	%r186, [%r274+-8];
	add.s32 	%r187, %r180, %r186;
	min.s32 	%r188, %r285, %r187;
	ld.shared.u32 	%r189, [%r277+-8];
	add.s32 	%r190, %r180, %r189;
	min.s32 	%r191, %r284, %r190;
	bar.sync 	0;
	ld.shared.u32 	%r192, [%r276+-4];
	add.s32 	%r193, %r278, %r18;
	ld.shared.u32 	%r194, [%r193];
	add.s32 	%r195, %r194, %r192;
	min.s32 	%r196, %r182, %r195;
	ld.shared.u32 	%r197, [%r275+-4];
	add.s32 	%r198, %r194, %r197;
	min.s32 	%r199, %r185, %r198;
	ld.shared.u32 	%r200, [%r274+-4];
	add.s32 	%r201, %r194, %r200;
	min.s32 	%r202, %r188, %r201;
	ld.shared.u32 	%r203, [%r277+-4];
	add.s32 	%r204, %r194, %r203;
	min.s32 	%r205, %r191, %r204;
	bar.sync 	0;
	ld.shared.u32 	%r206, [%r276];
	add.s32 	%r207, %r278, %r16;
	ld.shared.u32 	%r208, [%r207];
	add.s32 	%r209, %r208, %r206;
	min.s32 	%r210, %r196, %r209;
	ld.shared.u32 	%r211, [%r275];
	add.s32 	%r212, %r208, %r211;
	min.s32 	%r213, %r199, %r212;
	ld.shared.u32 	%r214, [%r274];
	add.s32 	%r215, %r208, %r214;
	min.s32 	%r216, %r202, %r215;
	ld.shared.u32 	%r217, [%r277];
	add.s32 	%r218, %r208, %r217;
	min.s32 	%r219, %r205, %r218;
	bar.sync 	0;
	ld.shared.u32 	%r220, [%r276+4];
	add.s32 	%r221, %r278, %r15;
	ld.shared.u32 	%r222, [%r221];
	add.s32 	%r223, %r222, %r220;
	min.s32 	%r287, %r210, %r223;
	ld.shared.u32 	%r224, [%r275+4];
	add.s32 	%r225, %r222, %r224;
	min.s32 	%r286, %r213, %r225;
	ld.shared.u32 	%r226, [%r274+4];
	add.s32 	%r227, %r222, %r226;
	min.s32 	%r285, %r216, %r227;
	ld.shared.u32 	%r228, [%r277+4];
	add.s32 	%r229, %r222, %r228;
	min.s32 	%r284, %r219, %r229;
	add.s32 	%r279, %r279, 4;
	add.s32 	%r278, %r278, %r7;
	add.s32 	%r277, %r277, 16;
	add.s32 	%r276, %r276, 16;
	add.s32 	%r275, %r275, 16;
	add.s32 	%r274, %r274, 16;
	setp.eq.s32 	%p7, %r279, 0;
	@%p7 bra 	$L__BB3_4;
	bra.uni 	$L__BB3_3;
$L__BB3_4:
	setp.eq.s32 	%p8, %r11, 0;
	@%p8 bra 	$L__BB3_7;
	add.s32 	%r230, %r3, 48;
	mul.lo.s32 	%r231, %r78, %r230;
	shl.b32 	%r232, %r231, 2;
	shl.b32 	%r233, %r263, 2;
	add.s32 	%r234, %r232, %r233;
	add.s32 	%r269, %r100, %r234;
	add.s32 	%r236, %r3, 32;
	mul.lo.s32 	%r237, %r78, %r236;
	shl.b32 	%r238, %r237, 2;
	add.s32 	%r239, %r238, %r233;
	add.s32 	%r268, %r100, %r239;
	add.s32 	%r240, %r3, 16;
	mul.lo.s32 	%r241, %r78, %r240;
	shl.b32 	%r242, %r241, 2;
	add.s32 	%r243, %r242, %r233;
	add.s32 	%r267, %r100, %r243;
	add.s32 	%r244, %r263, %r5;
	shl.b32 	%r245, %r244, 2;
	add.s32 	%r266, %r100, %r245;
	add.s32 	%r246, %r263, %r78;
	mad.lo.s32 	%r247, %r78, %r246, %r1;
	shl.b32 	%r248, %r247, 2;
	add.s32 	%r265, %r100, %r248;
	shl.b32 	%r32, %r78, 2;
	neg.s32 	%r264, %r11;
$L__BB3_6:
	.pragma "nounroll";
	bar.sync 	0;
	ld.shared.u32 	%r249, [%r266];
	ld.shared.u32 	%r250, [%r265];
	add.s32 	%r251, %r250, %r249;
	min.s32 	%r287, %r287, %r251;
	ld.shared.u32 	%r252, [%r267];
	add.s32 	%r253, %r250, %r252;
	min.s32 	%r286, %r286, %r253;
	ld.shared.u32 	%r254, [%r268];
	add.s32 	%r255, %r250, %r254;
	min.s32 	%r285, %r285, %r255;
	ld.shared.u32 	%r256, [%r269];
	add.s32 	%r257, %r250, %r256;
	min.s32 	%r284, %r284, %r257;
	add.s32 	%r269, %r269, 4;
	add.s32 	%r268, %r268, 4;
	add.s32 	%r267, %r267, 4;
	add.s32 	%r266, %r266, 4;
	add.s32 	%r265, %r265, %r32;
	add.s32 	%r264, %r264, 1;
	setp.eq.s32 	%p9, %r264, 0;
	@%p9 bra 	$L__BB3_7;
	bra.uni 	$L__BB3_6;
$L__BB3_7:
	st.global.u32 	[%rd1], %r287;
	st.global.u32 	[%rd2], %r286;
	st.global.u32 	[%rd3], %r285;
	st.global.u32 	[%rd4], %r284;
	ret;

}


// ===== COMPILED SASS (sm_100) =====

	.target	sm_100

	.elftype	@"ET_EXEC"


//--------------------- .note.nv.tkinfo           --------------------------
	.section	.note.nv.tkinfo,"",@"SHT_NOTE"
	.sectionflags	@"SHF_NOTE_NV_TKINFO"
	.tkinfo
        /*0018*/ 	.word	0x00000002
        /*0030*/ 	.string	""
        /*0030*/ 	.string	"ptxas"
        /*0030*/ 	.string	"Cuda compilation tools, release 13.0, V13.0.88"
        /*0030*/ 	.string	"Build cuda_13.0.r13.0/compiler.36424714_0"
        /*0030*/ 	.string	"-arch sm_100 -m 64 "



//--------------------- .note.nv.cuinfo           --------------------------
	.section	.note.nv.cuinfo,"",@"SHT_NOTE"
	.sectionflags	@"SHF_NOTE_NV_CUINFO"
        /*0018*/ 	.short	0x0002
        /*001a*/ 	.short	0x0064
        /*001c*/ 	.short	0x0082
	.zero		2


//--------------------- .nv.info                  --------------------------
	.section	.nv.info,"",@"SHT_CUDA_INFO"
	.align	4


	//----- nvinfo : EIATTR_REGCOUNT
	.align		4
        /*0000*/ 	.byte	0x04, 0x2f
        /*0002*/ 	.short	(.L_1 - .L_0)
	.align		4
.L_0:
        /*0004*/ 	.word	index@(_Z10cal_kerneliiiiiiiPi)
        /*0008*/ 	.word	0x0000001d


	//----- nvinfo : EIATTR_FRAME_SIZE
	.align		4
.L_1:
        /*000c*/ 	.byte	0x04, 0x11
        /*000e*/ 	.short	(.L_3 - .L_2)
	.align		4
.L_2:
        /*0010*/ 	.word	index@(_Z10cal_kerneliiiiiiiPi)
        /*0014*/ 	.word	0x00000000


	//----- nvinfo : EIATTR_REGCOUNT
	.align		4
.L_3:
        /*0018*/ 	.byte	0x04, 0x2f
        /*001a*/ 	.short	(.L_5 - .L_4)
	.align		4
.L_4:
        /*001c*/ 	.word	index@(_Z13p1_cal_kerneliiiiiiiPii)
        /*0020*/ 	.word	0x00000020


	//----- nvinfo : EIATTR_FRAME_SIZE
	.align		4
.L_5:
        /*0024*/ 	.byte	0x04, 0x11
        /*0026*/ 	.short	(.L_7 - .L_6)
	.align		4
.L_6:
        /*0028*/ 	.word	index@(_Z13p1_cal_kerneliiiiiiiPii)
        /*002c*/ 	.word	0x00000000


	//----- nvinfo : EIATTR_REGCOUNT
	.align		4
.L_7:
        /*0030*/ 	.byte	0x04, 0x2f
        /*0032*/ 	.short	(.L_9 - .L_8)
	.align		4
.L_8:
        /*0034*/ 	.word	index@(_Z13p2_cal_kerneliiiPii)
        /*0038*/ 	.word	0x00000020


	//----- nvinfo : EIATTR_FRAME_SIZE
	.align		4
.L_9:
        /*003c*/ 	.byte	0x04, 0x11
        /*003e*/ 	.short	(.L_11 - .L_10)
	.align		4
.L_10:
        /*0040*/ 	.word	index@(_Z13p2_cal_kerneliiiPii)
        /*0044*/ 	.word	0x00000000


	//----- nvinfo : EIATTR_REGCOUNT
	.align		4
.L_11:
        /*0048*/ 	.byte	0x04, 0x2f
        /*004a*/ 	.short	(.L_13 - .L_12)
	.align		4
.L_12:
        /*004c*/ 	.word	index@(_Z13p3_cal_kerneliiiiPii)
        /*0050*/ 	.word	0x00000027


	//----- nvinfo : EIATTR_FRAME_SIZE
	.align		4
.L_13:
        /*0054*/ 	.byte	0x04, 0x11
        /*0056*/ 	.short	(.L_15 - .L_14)
	.align		4
.L_14:
        /*0058*/ 	.word	index@(_Z13p3_cal_kerneliiiiPii)
        /*005c*/ 	.word	0x00000000


	//----- nvinfo : EIATTR_MIN_STACK_SIZE
	.align		4
.L_15:
        /*0060*/ 	.byte	0x04, 0x12
        /*0062*/ 	.short	(.L_17 - .L_16)
	.align		4
.L_16:
        /*0064*/ 	.word	index@(_Z13p3_cal_kerneliiiiPii)
        /*0068*/ 	.word	0x00000000


	//----- nvinfo : EIATTR_MIN_STACK_SIZE
	.align		4
.L_17:
        /*006c*/ 	.byte	0x04, 0x12
        /*006e*/ 	.short	(.L_19 - .L_18)
	.align		4
.L_18:
        /*0070*/ 	.word	index@(_Z13p2_cal_kerneliiiPii)
        /*0074*/ 	.word	0x00000000


	//----- nvinfo : EIATTR_MIN_STACK_SIZE
	.align		4
.L_19:
        /*0078*/ 	.byte	0x04, 0x12
        /*007a*/ 	.short	(.L_21 - .L_20)
	.align		4
.L_20:
        /*007c*/ 	.word	index@(_Z13p1_cal_kerneliiiiiiiPii)
        /*0080*/ 	.word	0x00000000


	//----- nvinfo : EIATTR_MIN_STACK_SIZE
	.align		4
.L_21:
        /*0084*/ 	.byte	0x04, 0x12
        /*0086*/ 	.short	(.L_23 - .L_22)
	.align		4
.L_22:
        /*0088*/ 	.word	index@(_Z10cal_kerneliiiiiiiPi)
        /*008c*/ 	.word	0x00000000
.L_23:


//--------------------- .nv.compat                --------------------------
	.section	.nv.compat,"",@"SHT_CUDA_COMPAT_INFO"
	.align	4
        /*0000*/ 	.byte	0x02, 0x09, 0x00, 0x00, 0x02, 0x02, 0x01, 0x00, 0x02, 0x05, 0x05, 0x00, 0x03, 0x07, 0x01, 0x01
        /*0010*/ 	.byte	0x02, 0x03, 0x00, 0x00, 0x02, 0x06, 0x01, 0x00, 0x04, 0x0b, 0x08, 0x00, 0x09, 0x00, 0x00, 0x00
        /*0020*/ 	.byte	0x00, 0x00, 0x00, 0x00


//--------------------- .nv.info._Z13p3_cal_kerneliiiiPii --------------------------
	.section	.nv.info._Z13p3_cal_kerneliiiiPii,"",@"SHT_CUDA_INFO"
	.sectionflags	@""
	.align	4


	//----- nvinfo : EIATTR_CUDA_API_VERSION
	.align		4
        /*0000*/ 	.byte	0x04, 0x37
        /*0002*/ 	.short	(.L_25 - .L_24)
.L_24:
        /*0004*/ 	.word	0x00000082


	//----- nvinfo : EIATTR_KPARAM_INFO
	.align		4
.L_25:
        /*0008*/ 	.byte	0x04, 0x17
        /*000a*/ 	.short	(.L_27 - .L_26)
.L_26:
        /*000c*/ 	.word	0x00000000
        /*0010*/ 	.short	0x0005
        /*0012*/ 	.short	0x0018
        /*0014*/ 	.byte	0x00, 0xf0, 0x11, 0x00


	//----- nvinfo : EIATTR_KPARAM_INFO
	.align		4
.L_27:
        /*0018*/ 	.byte	0x04, 0x17
        /*001a*/ 	.short	(.L_29 - .L_28)
.L_28:
        /*001c*/ 	.word	0x00000000
        /*0020*/ 	.short	0x0004
        /*0022*/ 	.short	0x0010
        /*0024*/ 	.byte	0x00, 0xf5, 0x21, 0x00


	//----- nvinfo : EIATTR_KPARAM_INFO
	.align		4
.L_29:
        /*0028*/ 	.byte	0x04, 0x17
        /*002a*/ 	.short	(.L_31 - .L_30)
.L_30:
        /*002c*/ 	.word	0x00000000
        /*0030*/ 	.short	0x0003
        /*0032*/ 	.short	0x000c
        /*0034*/ 	.byte	0x00, 0xf0, 0x11, 0x00


	//----- nvinfo : EIATTR_KPARAM_INFO
	.align		4
.L_31:
        /*0038*/ 	.byte	0x04, 0x17
        /*003a*/ 	.short	(.L_33 - .L_32)
.L_32:
        /*003c*/ 	.word	0x00000000
        /*0040*/ 	.short	0x0002
        /*0042*/ 	.short	0x0008
        /*0044*/ 	.byte	0x00, 0xf0, 0x11, 0x00


	//----- nvinfo : EIATTR_KPARAM_INFO
	.align		4
.L_33:
        /*0048*/ 	.byte	0x04, 0x17
        /*004a*/ 	.short	(.L_35 - .L_34)
.L_34:
        /*004c*/ 	.word	0x00000000
        /*0050*/ 	.short	0x0001
        /*0052*/ 	.short	0x0004
        /*0054*/ 	.byte	0x00, 0xf0, 0x11, 0x00


	//----- nvinfo : EIATTR_KPARAM_INFO
	.align		4
.L_35:
        /*0058*/ 	.byte	0x04, 0x17
        /*005a*/ 	.short	(.L_37 - .L_36)
.L_36:
        /*005c*/ 	.word	0x00000000
        /*0060*/ 	.short	0x0000
        /*0062*/ 	.short	0x0000
        /*0064*/ 	.byte	0x00, 0xf0, 0x11, 0x00


	//----- nvinfo : EIATTR_SPARSE_MMA_MASK
	.align		4
.L_37:
        /*0068*/ 	.byte	0x03, 0x50
        /*006a*/ 	.short	0x0000


	//----- nvinfo : EIATTR_MAXREG_COUNT
	.align		4
        /*006c*/ 	.byte	0x03, 0x1b
        /*006e*/ 	.short	0x00ff


	//----- nvinfo : EIATTR_NUM_BARRIERS
	.align		4
        /*0070*/ 	.byte	0x02, 0x4c
        /*0072*/ 	.byte	0x01
	.zero		1


	//----- nvinfo : EIATTR_MERCURY_ISA_VERSION
	.align		4
        /*0074*/ 	.byte	0x03, 0x5f
        /*0076*/ 	.short	0x0101


	//----- nvinfo : EIATTR_VRC_CTA_INIT_COUNT
	.align		4
        /*0078*/ 	.byte	0x02, 0x4a
	.zero		1
	.zero		1


	//----- nvinfo : EIATTR_EXIT_INSTR_OFFSETS
	.align		4
        /*007c*/ 	.byte	0x04, 0x1c
        /*007e*/ 	.short	(.L_39 - .L_38)


	//   ....[0]....
.L_38:
        /*0080*/ 	.word	0x00000e10


	//----- nvinfo : EIATTR_CBANK_PARAM_SIZE
	.align		4
.L_39:
        /*0084*/ 	.byte	0x03, 0x19
        /*0086*/ 	.short	0x001c


	//----- nvinfo : EIATTR_PARAM_CBANK
	.align		4
        /*0088*/ 	.byte	0x04, 0x0a
        /*008a*/ 	.short	(.L_41 - .L_40)
	.align		4
.L_40:
        /*008c*/ 	.word	index@(.nv.constant0._Z13p3_cal_kerneliiiiPii)
        /*0090*/ 	.short	0x0380
        /*0092*/ 	.short	0x001c


	//----- nvinfo : EIATTR_SW_WAR
	.align		4
.L_41:
        /*0094*/ 	.byte	0x04, 0x36
        /*0096*/ 	.short	(.L_43 - .L_42)
.L_42:
        /*0098*/ 	.word	0x00000008
.L_43:


//--------------------- .nv.info._Z13p2_cal_kerneliiiPii --------------------------
	.section	.nv.info._Z13p2_cal_kerneliiiPii,"",@"SHT_CUDA_INFO"
	.sectionflags	@""
	.align	4


	//----- nvinfo : EIATTR_CUDA_API_VERSION
	.align		4
        /*0000*/ 	.byte	0x04, 0x37
        /*0002*/ 	.short	(.L_45 - .L_44)
.L_44:
        /*0004*/ 	.word	0x00000082


	//----- nvinfo : EIATTR_KPARAM_INFO
	.align		4
.L_45:
        /*0008*/ 	.byte	0x04, 0x17
        /*000a*/ 	.short	(.L_47 - .L_46)
.L_46:
        /*000c*/ 	.word	0x00000000
        /*0010*/ 	.short	0x0004
        /*0012*/ 	.short	0x0018
        /*0014*/ 	.byte	0x00, 0xf0, 0x11, 0x00


	//----- nvinfo : EIATTR_KPARAM_INFO
	.align		4
.L_47:
        /*0018*/ 	.byte	0x04, 0x17
        /*001a*/ 	.short	(.L_49 - .L_48)
.L_48:
        /*001c*/ 	.word	0x00000000
        /*0020*/ 	.short	0x0003
        /*0022*/ 	.short	0x0010
        /*0024*/ 	.byte	0x00, 0xf5, 0x21, 0x00


	//----- nvinfo : EIATTR_KPARAM_INFO
	.align		4
.L_49:
        /*0028*/ 	.byte	0x04, 0x17
        /*002a*/ 	.short	(.L_51 - .L_50)
.L_50:
        /*002c*/ 	.word	0x00000000
        /*0030*/ 	.short	0x0002
        /*0032*/ 	.short	0x0008
        /*0034*/ 	.byte	0x00, 0xf0, 0x11, 0x00


	//----- nvinfo : EIATTR_KPARAM_INFO
	.align		4
.L_51:
        /*0038*/ 	.byte	0x04, 0x17
        /*003a*/ 	.short	(.L_53 - .L_52)
.L_52:
        /*003c*/ 	.word	0x00000000
        /*0040*/ 	.short	0x0001
        /*0042*/ 	.short	0x0004
        /*0044*/ 	.byte	0x00, 0xf0, 0x11, 0x00


	//----- nvinfo : EIATTR_KPARAM_INFO
	.align		4
.L_53:
        /*0048*/ 	.byte	0x04, 0x17
        /*004a*/ 	.short	(.L_55 - .L_54)
.L_54:
        /*004c*/ 	.word	0x00000000
        /*0050*/ 	.short	0x0000
        /*0052*/ 	.short	0x0000
        /*0054*/ 	.byte	0x00, 0xf0, 0x11, 0x00


	//----- nvinfo : EIATTR_SPARSE_MMA_MASK
	.align		4
.L_55:
        /*0058*/ 	.byte	0x03, 0x50
        /*005a*/ 	.short	0x0000


	//----- nvinfo : EIATTR_MAXREG_COUNT
	.align		4
        /*005c*/ 	.byte	0x03, 0x1b
        /*005e*/ 	.short	0x00ff


	//----- nvinfo : EIATTR_NUM_BARRIERS
	.align		4
        /*0060*/ 	.byte	0x02, 0x4c
        /*0062*/ 	.byte	0x01
	.zero		1


	//----- nvinfo : EIATTR_MERCURY_ISA_VERSION
	.align		4
        /*0064*/ 	.byte	0x03, 0x5f
        /*0066*/ 	.short	0x0101


	//----- nvinfo : EIATTR_VRC_CTA_INIT_COUNT
	.align		4
        /*0068*/ 	.byte	0x02, 0x4a
	.zero		1
	.zero		1


	//----- nvinfo : EIATTR_EXIT_INSTR_OFFSETS
	.align		4
        /*006c*/ 	.byte	0x04, 0x1c
        /*006e*/ 	.short	(.L_57 - .L_56)


	//   ....[0]....
.L_56:
        /*0070*/ 	.word	0x00000c80


	//   ....[1]....
        /*0074*/ 	.word	0x00000cb0


	//----- nvinfo : EIATTR_CRS_STACK_SIZE
	.align		4
.L_57:
        /*0078*/ 	.byte	0x04, 0x1e
        /*007a*/ 	.short	(.L_59 - .L_58)
.L_58:
        /*007c*/ 	.word	0x00000000


	//----- nvinfo : EIATTR_CBANK_PARAM_SIZE
	.align		4
.L_59:
        /*0080*/ 	.byte	0x03, 0x19
        /*0082*/ 	.short	0x001c


	//----- nvinfo : EIATTR_PARAM_CBANK
	.align		4
        /*0084*/ 	.byte	0x04, 0x0a
        /*0086*/ 	.short	(.L_61 - .L_60)
	.align		4
.L_60:
        /*0088*/ 	.word	index@(.nv.constant0._Z13p2_cal_kerneliiiPii)
        /*008c*/ 	.short	0x0380
        /*008e*/ 	.short	0x001c


	//----- nvinfo : EIATTR_SW_WAR
	.align		4
.L_61:
        /*0090*/ 	.byte	0x04, 0x36
        /*0092*/ 	.short	(.L_63 - .L_62)
.L_62:
        /*0094*/ 	.word	0x00000008
.L_63:


//--------------------- .nv.info._Z13p1_cal_kerneliiiiiiiPii --------------------------
	.section	.nv.info._Z13p1_cal_kerneliiiiiiiPii,"",@"SHT_CUDA_INFO"
	.sectionflags	@""
	.align	4


	//----- nvinfo : EIATTR_CUDA_API_VERSION
	.align		4
        /*0000*/ 	.byte	0x04, 0x37
        /*0002*/ 	.short	(.L_65 - .L_64)
.L_64:
        /*0004*/ 	.word	0x00000082


	//----- nvinfo : EIATTR_KPARAM_INFO
	.align		4
.L_65:
        /*0008*/ 	.byte	0x04, 0x17
        /*000a*/ 	.short	(.L_67 - .L_66)
.L_66:
        /*000c*/ 	.word	0x00000000
        /*0010*/ 	.short	0x0008
        /*0012*/ 	.short	0x0028
        /*0014*/ 	.byte	0x00, 0xf0, 0x11, 0x00


	//----- nvinfo : EIATTR_KPARAM_INFO
	.align		4
.L_67:
        /*0018*/ 	.byte	0x04, 0x17
        /*001a*/ 	.short	(.L_69 - .L_68)
.L_68:
        /*001c*/ 	.word	0x00000000
        /*0020*/ 	.short	0x0007
        /*0022*/ 	.short	0x0020
        /*0024*/ 	.byte	0x00, 0xf5, 0x21, 0x00


	//----- nvinfo : EIATTR_KPARAM_INFO
	.align		4
.L_69:
        /*0028*/ 	.byte	0x04, 0x17
        /*002a*/ 	.short	(.L_71 - .L_70)
.L_70:
        /*002c*/ 	.word	0x00000000
        /*0030*/ 	.short	0x0006
        /*0032*/ 	.short	0x0018
        /*0034*/ 	.byte	0x00, 0xf0, 0x11, 0x00


	//----- nvinfo : EIATTR_KPARAM_INFO
	.align		4
.L_71:
        /*0038*/ 	.byte	0x04, 0x17
        /*003a*/ 	.short	(.L_73 - .L_72)
.L_72:
        /*003c*/ 	.word	0x00000000
        /*0040*/ 	.short	0x0005
        /*0042*/ 	.short	0x0014
        /*0044*/ 	.byte	0x00, 0xf0, 0x11, 0x00


	//----- nvinfo : EIATTR_KPARAM_INFO
	.align		4
.L_73:
        /*0048*/ 	.byte	0x04, 0x17
        /*004a*/ 	.short	(.L_75 - .L_74)
.L_74:
        /*004c*/ 	.word	0x00000000
        /*0050*/ 	.short	0x0004
        /*0052*/ 	.short	0x0010
        /*0054*/ 	.byte	0x00, 0xf0, 0x11, 0x00


	//----- nvinfo : EIATTR_KPARAM_INFO
	.align		4
.L_75:
        /*0058*/ 	.byte	0x04, 0x17
        /*005a*/ 	.short	(.L_77 - .L_76)
.L_76:
        /*005c*/ 	.word	0x00000000
        /*0060*/ 	.short	0x0003
        /*0062*/ 	.short	0x000c
        /*0064*/ 	.byte	0x00, 0xf0, 0x11, 0x00


	//----- nvinfo : EIATTR_KPARAM_INFO
	.align		4
.L_77:
        /*0068*/ 	.byte	0x04, 0x17
        /*006a*/ 	.short	(.L_79 - .L_78)
.L_78:
        /*006c*/ 	.word	0x00000000
        /*0070*/ 	.short	0x0002
        /*0072*/ 	.short	0x0008
        /*0074*/ 	.byte	0x00, 0xf0, 0x11, 0x00


	//----- nvinfo : EIATTR_KPARAM_INFO
	.align		4
.L_79:
        /*0078*/ 	.byte	0x04, 0x17
        /*007a*/ 	.short	(.L_81 - .L_80)
.L_80:
        /*007c*/ 	.word	0x00000000
        /*0080*/ 	.short	0x0001
        /*0082*/ 	.short	0x0004
        /*0084*/ 	.byte	0x00, 0xf0, 0x11, 0x00


	//----- nvinfo : EIATTR_KPARAM_INFO
	.align		4
.L_81:
        /*0088*/ 	.byte	0x04, 0x17
        /*008a*/ 	.short	(.L_83 - .L_82)
.L_82:
        /*008c*/ 	.word	0x00000000
        /*0090*/ 	.short	0x0000
        /*0092*/ 	.short	0x0000
        /*0094*/ 	.byte	0x00, 0xf0, 0x11, 0x00


	//----- nvinfo : EIATTR_SPARSE_MMA_MASK
	.align		4
.L_83:
        /*0098*/ 	.byte	0x03, 0x50
        /*009a*/ 	.short	0x0000


	//----- nvinfo : EIATTR_MAXREG_COUNT
	.align		4
        /*009c*/ 	.byte	0x03, 0x1b
        /*009e*/ 	.short	0x00ff


	//----- nvinfo : EIATTR_NUM_BARRIERS
	.align		4
        /*00a0*/ 	.byte	0x02, 0x4c
        /*00a2*/ 	.byte	0x01
	.zero		1


	//----- nvinfo : EIATTR_MERCURY_ISA_VERSION
	.align		4
        /*00a4*/ 	.byte	0x03, 0x5f
        /*00a6*/ 	.short	0x0101


	//----- nvinfo : EIATTR_VRC_CTA_INIT_COUNT
	.align		4
        /*00a8*/ 	.byte	0x02, 0x4a
	.zero		1
	.zero		1


	//----- nvinfo : EIATTR_EXIT_INSTR_OFFSETS
	.align		4
        /*00ac*/ 	.byte	0x04, 0x1c
        /*00ae*/ 	.short	(.L_85 - .L_84)


	//   ....[0]....
.L_84:
        /*00b0*/ 	.word	0x00000890


	//   ....[1]....
        /*00b4*/ 	.word	0x000008c0


	//----- nvinfo : EIATTR_CRS_STACK_SIZE
	.align		4
.L_85:
        /*00b8*/ 	.byte	0x04, 0x1e
        /*00ba*/ 	.short	(.L_87 - .L_86)
.L_86:
        /*00bc*/ 	.word	0x00000000


	//----- nvinfo : EIATTR_CBANK_PARAM_SIZE
	.align		4
.L_87:
        /*00c0*/ 	.byte	0x03, 0x19
        /*00c2*/ 	.short	0x002c


	//----- nvinfo : EIATTR_PARAM_CBANK
	.align		4
        /*00c4*/ 	.byte	0x04, 0x0a
        /*00c6*/ 	.short	(.L_89 - .L_88)
	.align		4
.L_88:
        /*00c8*/ 	.word	index@(.nv.constant0._Z13p1_cal_kerneliiiiiiiPii)
        /*00cc*/ 	.short	0x0380
        /*00ce*/ 	.short	0x002c


	//----- nvinfo : EIATTR_SW_WAR
	.align		4
.L_89:
        /*00d0*/ 	.byte	0x04, 0x36
        /*00d2*/ 	.short	(.L_91 - .L_90)
.L_90:
        /*00d4*/ 	.word	0x00000008
.L_91:


//--------------------- .nv.info._Z10cal_kerneliiiiiiiPi --------------------------
	.section	.nv.info._Z10cal_kerneliiiiiiiPi,"",@"SHT_CUDA_INFO"
	.sectionflags	@""
	.align	4


	//----- nvinfo : EIATTR_CUDA_API_VERSION
	.align		4
        /*0000*/ 	.byte	0x04, 0x37
        /*0002*/ 	.short	(.L_93 - .L_92)
.L_92:
        /*0004*/ 	.word	0x00000082


	//----- nvinfo : EIATTR_KPARAM_INFO
	.align		4
.L_93:
        /*0008*/ 	.byte	0x04, 0x17
        /*000a*/ 	.short	(.L_95 - .L_94)
.L_94:
        /*000c*/ 	.word	0x00000000
        /*0010*/ 	.short	0x0007
        /*0012*/ 	.short	0x0020
        /*0014*/ 	.byte	0x00, 0xf5, 0x21, 0x00


	//----- nvinfo : EIATTR_KPARAM_INFO
	.align		4
.L_95:
        /*0018*/ 	.byte	0x04, 0x17
        /*001a*/ 	.short	(.L_97 - .L_96)
.L_96:
        /*001c*/ 	.word	0x00000000
        /*0020*/ 	.short	0x0006
        /*0022*/ 	.short	0x0018
        /*0024*/ 	.byte	0x00, 0xf0, 0x11, 0x00


	//----- nvinfo : EIATTR_KPARAM_INFO
	.align		4
.L_97:
        /*0028*/ 	.byte	0x04, 0x17
        /*002a*/ 	.short	(.L_99 - .L_98)
.L_98:
        /*002c*/ 	.word	0x00000000
        /*0030*/ 	.short	0x0005
        /*0032*/ 	.short	0x0014
        /*0034*/ 	.byte	0x00, 0xf0, 0x11, 0x00


	//----- nvinfo : EIATTR_KPARAM_INFO
	.align		4
.L_99:
        /*0038*/ 	.byte	0x04, 0x17
        /*003a*/ 	.short	(.L_101 - .L_100)
.L_100:
        /*003c*/ 	.word	0x00000000
        /*0040*/ 	.short	0x0004
        /*0042*/ 	.short	0x0010
        /*0044*/ 	.byte	0x00, 0xf0, 0x11, 0x00


	//----- nvinfo : EIATTR_KPARAM_INFO
	.align		4
.L_101:
        /*0048*/ 	.byte	0x04, 0x17
        /*004a*/ 	.short	(.L_103 - .L_102)
.L_102:
        /*004c*/ 	.word	0x00000000
        /*0050*/ 	.short	0x0003
        /*0052*/ 	.short	0x000c
        /*0054*/ 	.byte	0x00, 0xf0, 0x11, 0x00


	//----- nvinfo : EIATTR_KPARAM_INFO
	.align		4
.L_103:
        /*0058*/ 	.byte	0x04, 0x17
        /*005a*/ 	.short	(.L_105 - .L_104)
.L_104:
        /*005c*/ 	.word	0x00000000
        /*0060*/ 	.short	0x0002
        /*0062*/ 	.short	0x0008
        /*0064*/ 	.byte	0x00, 0xf0, 0x11, 0x00


	//----- nvinfo : EIATTR_KPARAM_INFO
	.align		4
.L_105:
        /*0068*/ 	.byte	0x04, 0x17
        /*006a*/ 	.short	(.L_107 - .L_106)
.L_106:
        /*006c*/ 	.word	0x00000000
        /*0070*/ 	.short	0x0001
        /*0072*/ 	.short	0x0004
        /*0074*/ 	.byte	0x00, 0xf0, 0x11, 0x00


	//----- nvinfo : EIATTR_KPARAM_INFO
	.align		4
.L_107:
        /*0078*/ 	.byte	0x04, 0x17
        /*007a*/ 	.short	(.L_109 - .L_108)
.L_108:
        /*007c*/ 	.word	0x00000000
        /*0080*/ 	.short	0x0000
        /*0082*/ 	.short	0x0000
        /*0084*/ 	.byte	0x00, 0xf0, 0x11, 0x00


	//----- nvinfo : EIATTR_SPARSE_MMA_MASK
	.align		4
.L_109:
        /*0088*/ 	.byte	0x03, 0x50
        /*008a*/ 	.short	0x0000


	//----- nvinfo : EIATTR_MAXREG_COUNT
	.align		4
        /*008c*/ 	.byte	0x03, 0x1b
        /*008e*/ 	.short	0x00ff


	//----- nvinfo : EIATTR_NUM_BARRIERS
	.align		4
        /*0090*/ 	.byte	0x02, 0x4c
        /*0092*/ 	.byte	0x01
	.zero		1


	//----- nvinfo : EIATTR_MERCURY_ISA_VERSION
	.align		4
        /*0094*/ 	.byte	0x03, 0x5f
        /*0096*/ 	.short	0x0101


	//----- nvinfo : EIATTR_VRC_CTA_INIT_COUNT
	.align		4
        /*0098*/ 	.byte	0x02, 0x4a
	.zero		1
	.zero		1


	//----- nvinfo : EIATTR_EXIT_INSTR_OFFSETS
	.align		4
        /*009c*/ 	.byte	0x04, 0x1c
        /*009e*/ 	.short	(.L_111 - .L_110)


	//   ....[0]....
.L_110:
        /*00a0*/ 	.word	0x00000280


	//   ....[1]....
        /*00a4*/ 	.word	0x00001630


	//----- nvinfo : EIATTR_CRS_STACK_SIZE
	.align		4
.L_111:
        /*00a8*/ 	.byte	0x04, 0x1e
        /*00aa*/ 	.short	(.L_113 - .L_112)
.L_112:
        /*00ac*/ 	.word	0x00000000


	//----- nvinfo : EIATTR_CBANK_PARAM_SIZE
	.align		4
.L_113:
        /*00b0*/ 	.byte	0x03, 0x19
        /*00b2*/ 	.short	0x0028


	//----- nvinfo : EIATTR_PARAM_CBANK
	.align		4
        /*00b4*/ 	.byte	0x04, 0x0a
        /*00b6*/ 	.short	(.L_115 - .L_114)
	.align		4
.L_114:
        /*00b8*/ 	.word	index@(.nv.constant0._Z10cal_kerneliiiiiiiPi)
        /*00bc*/ 	.short	0x0380
        /*00be*/ 	.short	0x0028


	//----- nvinfo : EIATTR_SW_WAR
	.align		4
.L_115:
        /*00c0*/ 	.byte	0x04, 0x36
        /*00c2*/ 	.short	(.L_117 - .L_116)
.L_116:
        /*00c4*/ 	.word	0x00000008
.L_117:


//--------------------- .nv.callgraph             --------------------------
	.section	.nv.callgraph,"",@"SHT_CUDA_CALLGRAPH"
	.align	4
	.sectionentsize	8
	.align		4
        /*0000*/ 	.word	0x00000000
	.align		4
        /*0004*/ 	.word	0xffffffff
	.align		4
        /*0008*/ 	.word	0x00000000
	.align		4
        /*000c*/ 	.word	0xfffffffe
	.align		4
        /*0010*/ 	.word	0x00000000
	.align		4
        /*0014*/ 	.word	0xfffffffd
	.align		4
        /*0018*/ 	.word	0x00000000
	.align		4
        /*001c*/ 	.word	0xfffffffc


//--------------------- .text._Z13p3_cal_kerneliiiiPii --------------------------
	.section	.text._Z13p3_cal_kerneliiiiPii,"ax",@progbits
	.align	128
        .global         _Z13p3_cal_kerneliiiiPii
        .type           _Z13p3_cal_kerneliiiiPii,@function
        .size           _Z13p3_cal_kerneliiiiPii,(.L_x_47 - _Z13p3_cal_kerneliiiiPii)
        .other          _Z13p3_cal_kerneliiiiPii,@"STO_CUDA_ENTRY STV_DEFAULT"
_Z13p3_cal_kerneliiiiPii:
.text._Z13p3_cal_kerneliiiiPii:
[----:B------:R-:W-:Y:S08]  /*0000*/  LDC R1, c[0x0][0x37c] ;  /* 0x0000df00ff017b82 */ /* 0x000ff00000000800 */
[----:B------:R-:W0:Y:S01]  /*0010*/  S2UR UR4, SR_CTAID.X ;  /* 0x00000000000479c3 */ /* 0x000e220000002500 */
[----:B------:R-:W1:Y:S01]  /*0020*/  LDCU.128 UR12, c[0x0][0x380] ;  /* 0x00007000ff0c77ac */ /* 0x000e620008000c00 */
[----:B------:R-:W2:Y:S01]  /*0030*/  S2R R13, SR_TID.Y ;  /* 0x00000000000d7919 */ /* 0x000ea20000002200 */
[----:B------:R-:W3:Y:S01]  /*0040*/  LDCU UR8, c[0x0][0x398] ;  /* 0x00007300ff0877ac */ /* 0x000ee20008000800 */
[----:B------:R-:W4:Y:S04]  /*0050*/  S2R R11, SR_TID.X ;  /* 0x00000000000b7919 */ /* 0x000f280000002100 */
[----:B------:R-:W3:Y:S08]  /*0060*/  S2UR UR6, SR_CTAID.Y ;  /* 0x00000000000679c3 */ /* 0x000ef00000002600 */
[----:B------:R-:W4:Y:S01]  /*0070*/  LDC.64 R8, c[0x0][0x390] ;  /* 0x0000e400ff087b82 */ /* 0x000f220000000a00 */
[----:B-1----:R-:W-:-:S04]  /*0080*/  IMAD.U32 R0, RZ, RZ, UR12 ;  /* 0x0000000cff007e24 */ /* 0x002fc8000f8e00ff */
[----:B------:R-:W-:Y:S01]  /*0090*/  IMAD R10, R0, UR13, RZ ;  /* 0x0000000d000a7c24 */ /* 0x000fe2000f8e02ff */
[----:B0-----:R-:W-:-:S04]  /*00a0*/  UIADD3 UR4, UPT, UPT, UR4, UR14, URZ ;  /* 0x0000000e04047290 */ /* 0x001fc8000fffe0ff */
[----:B------:R-:W-:Y:S02]  /*00b0*/  UISETP.GE.U32.AND UP0, UPT, UR4, UR13, UPT ;  /* 0x0000000d0400728c */ /* 0x000fe4000bf06070 */
[----:B------:R-:W-:Y:S02]  /*00c0*/  UIADD3 UR5, UPT, UPT, UR4, 0x1, URZ ;  /* 0x0000000104057890 */ /* 0x000fe4000fffe0ff */
[----:B---3--:R-:W-:Y:S01]  /*00d0*/  UISETP.GE.U32.AND UP1, UPT, UR6, UR13, UPT ;  /* 0x0000000d0600728c */ /* 0x008fe2000bf26070 */
[----:B--2---:R-:W-:-:S06]  /*00e0*/  IADD3 R23, PT, PT, R10, R13, RZ ;  /* 0x0000000d0a177210 */ /* 0x004fcc0007ffe0ff */
[----:B------:R-:W-:Y:S02]  /*00f0*/  @!UP0 UIADD3 UR5, UPT, UPT, UR4, URZ, URZ ;  /* 0x000000ff04058290 */ /* 0x000fe4000fffe0ff */
[----:B------:R-:W-:Y:S02]  /*0100*/  UIADD3 UR4, UPT, UPT, UR6, 0x1, URZ ;  /* 0x0000000106047890 */ /* 0x000fe4000fffe0ff */
[----:B------:R-:W-:Y:S01]  /*0110*/  @!UP1 UIADD3 UR4, UPT, UPT, UR6, URZ, URZ ;  /* 0x000000ff06049290 */ /* 0x000fe2000fffe0ff */
[----:B------:R-:W0:Y:S01]  /*0120*/  LDCU.64 UR6, c[0x0][0x358] ;  /* 0x00006b00ff0677ac */ /* 0x000e220008000a00 */
[----:B------:R-:W-:-:S04]  /*0130*/  IMAD R5, R0, UR5, R13 ;  /* 0x0000000500057c24 */ /* 0x000fc8000f8e020d */
[--C-:B----4-:R-:W-:Y:S02]  /*0140*/  IMAD R2, R0, UR4, R11.reuse ;  /* 0x0000000400027c24 */ /* 0x110fe4000f8e020b */
[C---:B------:R-:W-:Y:S02]  /*0150*/  VIADD R3, R5.reuse, 0x10 ;  /* 0x0000001005037836 */ /* 0x040fe40000000000 */
[--C-:B------:R-:W-:Y:S02]  /*0160*/  IMAD R4, R5, UR8, R10.reuse ;  /* 0x0000000805047c24 */ /* 0x100fe4000f8e020a */
[----:B------:R-:W-:Y:S02]  /*0170*/  IMAD R6, R3, UR8, R10 ;  /* 0x0000000803067c24 */ /* 0x000fe4000f8e020a */
[----:B------:R-:W-:Y:S02]  /*0180*/  IMAD R15, R23, UR8, R2 ;  /* 0x00000008170f7c24 */ /* 0x000fe4000f8e0202 */
[----:B------:R-:W-:Y:S01]  /*0190*/  IMAD.IADD R19, R4, 0x1, R11 ;  /* 0x0000000104137824 */ /* 0x000fe200078e020b */
[C---:B------:R-:W-:Y:S01]  /*01a0*/  IADD3 R27, PT, PT, R5.reuse, 0x30, RZ ;  /* 0x00000030051b7810 */ /* 0x040fe20007ffe0ff */
[----:B------:R-:W-:Y:S01]  /*01b0*/  VIADD R7, R5, 0x20 ;  /* 0x0000002005077836 */ /* 0x000fe20000000000 */
[----:B------:R-:W-:Y:S01]  /*01c0*/  IADD3 R21, PT, PT, R6, R11, RZ ;  /* 0x0000000b06157210 */ /* 0x000fe20007ffe0ff */
[----:B------:R-:W-:Y:S01]  /*01d0*/  IMAD.WIDE R14, R15, 0x4, R8 ;  /* 0x000000040f0e7825 */ /* 0x000fe200078e0208 */
[----:B------:R-:W-:-:S03]  /*01e0*/  IADD3 R29, PT, PT, R23, 0x20, RZ ;  /* 0x00000020171d7810 */ /* 0x000fc60007ffe0ff */
[----:B------:R-:W-:Y:S01]  /*01f0*/  IMAD.WIDE R18, R19, 0x4, R8 ;  /* 0x0000000413127825 */ /* 0x000fe200078e0208 */
[----:B0-----:R0:W2:Y:S03]  /*0200*/  LDG.E R17, desc[UR6][R14.64] ;  /* 0x000000060e117981 */ /* 0x0010a6000c1e1900 */
[--C-:B------:R-:W-:Y:S02]  /*0210*/  IMAD R4, R7, UR8, R10.reuse ;  /* 0x0000000807047c24 */ /* 0x100fe4000f8e020a */
[----:B------:R-:W-:Y:S01]  /*0220*/  VIADD R25, R23, 0x10 ;  /* 0x0000001017197836 */ /* 0x000fe20000000000 */
[----:B------:R1:W3:Y:S01]  /*0230*/  LDG.E R18, desc[UR6][R18.64] ;  /* 0x0000000612127981 */ /* 0x0002e2000c1e1900 */
[----:B------:R-:W-:Y:S02]  /*0240*/  IMAD R6, R27, UR8, R10 ;  /* 0x000000081b067c24 */ /* 0x000fe4000f8e020a */
[----:B------:R-:W-:Y:S01]  /*0250*/  IMAD.WIDE R20, R21, 0x4, R8 ;  /* 0x0000000415147825 */ /* 0x000fe200078e0208 */
[----:B0-----:R-:W-:-:S03]  /*0260*/  IADD3 R15, PT, PT, R4, R11, RZ ;  /* 0x0000000b040f7210 */ /* 0x001fc60007ffe0ff */
[----:B------:R-:W-:Y:S01]  /*0270*/  VIADD R31, R23, 0x30 ;  /* 0x00000030171f7836 */ /* 0x000fe20000000000 */
[----:B------:R0:W4:Y:S01]  /*0280*/  LDG.E R16, desc[UR6][R20.64] ;  /* 0x0000000614107981 */ /* 0x000122000c1e1900 */
[--C-:B------:R-:W-:Y:S02]  /*0290*/  IMAD R25, R25, UR8, R2.reuse ;  /* 0x0000000819197c24 */ /* 0x100fe4000f8e0202 */
[--C-:B------:R-:W-:Y:S02]  /*02a0*/  IMAD R23, R29, UR8, R2.reuse ;  /* 0x000000081d177c24 */ /* 0x100fe4000f8e0202 */
[----:B-1----:R-:W-:Y:S02]  /*02b0*/  IMAD.IADD R19, R6, 0x1, R11 ;  /* 0x0000000106137824 */ /* 0x002fe400078e020b */
[----:B------:R-:W-:Y:S02]  /*02c0*/  IMAD R31, R31, UR8, R2 ;  /* 0x000000081f1f7c24 */ /* 0x000fe4000f8e0202 */
[----:B------:R-:W-:-:S04]  /*02d0*/  IMAD.WIDE R28, R25, 0x4, R8 ;  /* 0x00000004191c7825 */ /* 0x000fc800078e0208 */
[--C-:B------:R-:W-:Y:S01]  /*02e0*/  IMAD.WIDE R24, R15, 0x4, R8.reuse ;  /* 0x000000040f187825 */ /* 0x100fe200078e0208 */
[----:B------:R-:W4:Y:S03]  /*02f0*/  LDG.E R12, desc[UR6][R28.64] ;  /* 0x000000061c0c7981 */ /* 0x000f26000c1e1900 */
[----:B------:R-:W-:-:S04]  /*0300*/  IMAD.WIDE R22, R23, 0x4, R8 ;  /* 0x0000000417167825 */ /* 0x000fc800078e0208 */
[--C-:B0-----:R-:W-:Y:S02]  /*0310*/  IMAD.WIDE R20, R19, 0x4, R8.reuse ;  /* 0x0000000413147825 */ /* 0x101fe400078e0208 */
[----:B------:R-:W4:Y:S02]  /*0320*/  LDG.E R19, desc[UR6][R24.64] ;  /* 0x0000000618137981 */ /* 0x000f24000c1e1900 */
[----:B------:R-:W-:Y:S02]  /*0330*/  IMAD.WIDE R14, R31, 0x4, R8 ;  /* 0x000000041f0e7825 */ /* 0x000fe400078e0208 */
[----:B------:R-:W4:Y:S04]  /*0340*/  LDG.E R22, desc[UR6][R22.64] ;  /* 0x0000000616167981 */ /* 0x000f28000c1e1900 */
[----:B------:R-:W4:Y:S04]  /*0350*/  LDG.E R20, desc[UR6][R20.64] ;  /* 0x0000000614147981 */ /* 0x000f28000c1e1900 */
[----:B------:R0:W4:Y:S01]  /*0360*/  LDG.E R26, desc[UR6][R14.64] ;  /* 0x000000060e1a7981 */ /* 0x000122000c1e1900 */
[----:B------:R-:W1:Y:S01]  /*0370*/  S2UR UR5, SR_CgaCtaId ;  /* 0x00000000000579c3 */ /* 0x000e620000008800 */
[----:B------:R-:W-:-:S02]  /*0380*/  IMAD R5, R5, UR8, R2 ;  /* 0x0000000805057c24 */ /* 0x000fc4000f8e0202 */
[--C-:B------:R-:W-:Y:S02]  /*0390*/  IMAD R3, R3, UR8, R2.reuse ;  /* 0x0000000803037c24 */ /* 0x100fe4000f8e0202 */
[--C-:B------:R-:W-:Y:S02]  /*03a0*/  IMAD R31, R7, UR8, R2.reuse ;  /* 0x00000008071f7c24 */ /* 0x100fe4000f8e0202 */
[----:B------:R-:W-:Y:S02]  /*03b0*/  IMAD R27, R27, UR8, R2 ;  /* 0x000000081b1b7c24 */ /* 0x000fe4000f8e0202 */
[----:B------:R-:W-:-:S04]  /*03c0*/  IMAD.WIDE R6, R5, 0x4, R8 ;  /* 0x0000000405067825 */ /* 0x000fc800078e0208 */
[-C--:B0-----:R-:W-:Y:S01]  /*03d0*/  IMAD R14, R13, R0.reuse, RZ ;  /* 0x000000000d0e7224 */ /* 0x081fe200078e02ff */
[----:B------:R-:W-:Y:S01]  /*03e0*/  UMOV UR4, 0x400 ;  /* 0x0000040000047882 */ /* 0x000fe20000000000 */
[--C-:B------:R-:W-:Y:S01]  /*03f0*/  IMAD.WIDE R4, R3, 0x4, R8.reuse ;  /* 0x0000000403047825 */ /* 0x100fe200078e0208 */
[----:B------:R-:W-:Y:S01]  /*0400*/  IADD3 R24, PT, PT, R13, R0, RZ ;  /* 0x000000000d187210 */ /* 0x000fe20007ffe0ff */
[----:B------:R0:W5:Y:S02]  /*0410*/  LDG.E R25, desc[UR6][R6.64] ;  /* 0x0000000606197981 */ /* 0x000164000c1e1900 */
[--C-:B------:R-:W-:Y:S01]  /*0420*/  IMAD.WIDE R2, R31, 0x4, R8.reuse ;  /* 0x000000041f027825 */ /* 0x100fe200078e0208 */
[----:B------:R-:W-:Y:S01]  /*0430*/  ISETP.GE.AND P0, PT, R10, UR15, PT ;  /* 0x0000000f0a007c0c */ /* 0x000fe2000bf06270 */
[----:B------:R0:W5:Y:S02]  /*0440*/  LDG.E R23, desc[UR6][R4.64] ;  /* 0x0000000604177981 */ /* 0x000164000c1e1900 */
[----:B------:R-:W-:Y:S01]  /*0450*/  IMAD.WIDE R8, R27, 0x4, R8 ;  /* 0x000000041b087825 */ /* 0x000fe200078e0208 */
[----:B-1----:R-:W-:Y:S01]  /*0460*/  ULEA UR4, UR5, UR4, 0x18 ;  /* 0x0000000405047291 */ /* 0x002fe2000f8ec0ff */
[----:B------:R0:W5:Y:S02]  /*0470*/  LDG.E R21, desc[UR6][R2.64] ;  /* 0x0000000602157981 */ /* 0x000164000c1e1900 */
[----:B------:R-:W-:-:S02]  /*0480*/  IMAD.IADD R27, R14, 0x1, R11 ;  /* 0x000000010e1b7824 */ /* 0x000fc400078e020b */
[CCC-:B------:R-:W-:Y:S02]  /*0490*/  IMAD R28, R24.reuse, R0.reuse, R11.reuse ;  /* 0x00000000181c7224 */ /* 0x1c0fe400078e020b */
[----:B------:R-:W-:Y:S01]  /*04a0*/  VIADD R32, R24, 0x10 ;  /* 0x0000001018207836 */ /* 0x000fe20000000000 */
[-C--:B------:R-:W-:Y:S01]  /*04b0*/  LEA R30, R0, R27.reuse, 0x4 ;  /* 0x0000001b001e7211 */ /* 0x080fe200078e20ff */
[----:B------:R0:W5:Y:S01]  /*04c0*/  LDG.E R15, desc[UR6][R8.64] ;  /* 0x00000006080f7981 */ /* 0x000162000c1e1900 */
[----:B------:R-:W-:Y:S02]  /*04d0*/  LEA R29, R27, UR4, 0x2 ;  /* 0x000000041b1d7c11 */ /* 0x000fe4000f8e10ff */
[----:B------:R-:W-:Y:S02]  /*04e0*/  LEA R31, R30, UR4, 0x2 ;  /* 0x000000041e1f7c11 */ /* 0x000fe4000f8e10ff */
[C---:B------:R-:W-:Y:S01]  /*04f0*/  IADD3 R30, PT, PT, R24.reuse, 0x20, RZ ;  /* 0x00000020181e7810 */ /* 0x040fe20007ffe0ff */
[----:B------:R-:W-:Y:S01]  /*0500*/  VIADD R24, R24, 0x30 ;  /* 0x0000003018187836 */ /* 0x000fe20000000000 */
[----:B------:R-:W-:Y:S01]  /*0510*/  LEA R27, R0, R27, 0x5 ;  /* 0x0000001b001b7211 */ /* 0x000fe200078e28ff */
[-CC-:B------:R-:W-:Y:S01]  /*0520*/  IMAD R32, R32, R0.reuse, R11.reuse ;  /* 0x0000000020207224 */ /* 0x180fe200078e020b */
[----:B------:R-:W-:Y:S01]  /*0530*/  LEA R28, R28, UR4, 0x2 ;  /* 0x000000041c1c7c11 */ /* 0x000fe2000f8e10ff */
[----:B------:R-:W-:-:S02]  /*0540*/  IMAD R30, R30, R0, R11 ;  /* 0x000000001e1e7224 */ /* 0x000fc400078e020b */
[----:B------:R-:W-:Y:S02]  /*0550*/  IMAD R33, R24, R0, R11 ;  /* 0x0000000018217224 */ /* 0x000fe400078e020b */
[----:B------:R-:W-:-:S03]  /*0560*/  IMAD R24, R0, 0x10, R27 ;  /* 0x0000001000187824 */ /* 0x000fc600078e021b */
[----:B------:R-:W-:Y:S02]  /*0570*/  LEA R33, R33, UR4, 0x2 ;  /* 0x0000000421217c11 */ /* 0x000fe4000f8e10ff */
[----:B------:R-:W-:Y:S01]  /*0580*/  ISETP.LT.OR P0, PT, R0, 0x1, P0 ;  /* 0x000000010000780c */ /* 0x000fe20000701670 */
[----:B---3--:R1:W-:Y:S04]  /*0590*/  STS [R29], R18 ;  /* 0x000000121d007388 */ /* 0x0083e80000000800 */
[----:B--2---:R2:W-:Y:S01]  /*05a0*/  STS [R28], R17 ;  /* 0x000000111c007388 */ /* 0x0045e20000000800 */
[----:B-1----:R-:W-:Y:S02]  /*05b0*/  LEA R18, R27, UR4, 0x2 ;  /* 0x000000041b127c11 */ /* 0x002fe4000f8e10ff */
[----:B------:R-:W-:-:S02]  /*05c0*/  LEA R27, R30, UR4, 0x2 ;  /* 0x000000041e1b7c11 */ /* 0x000fc4000f8e10ff */
[----:B--2---:R-:W-:Y:S01]  /*05d0*/  LEA R17, R32, UR4, 0x2 ;  /* 0x0000000420117c11 */ /* 0x004fe2000f8e10ff */
[----:B----4-:R0:W-:Y:S01]  /*05e0*/  STS [R31], R16 ;  /* 0x000000101f007388 */ /* 0x0101e20000000800 */
[----:B------:R-:W-:-:S03]  /*05f0*/  LEA R29, R24, UR4, 0x2 ;  /* 0x00000004181d7c11 */ /* 0x000fc6000f8e10ff */
[----:B------:R0:W-:Y:S04]  /*0600*/  STS [R17], R12 ;  /* 0x0000000c11007388 */ /* 0x0001e80000000800 */
[----:B------:R0:W-:Y:S04]  /*0610*/  STS [R18], R19 ;  /* 0x0000001312007388 */ /* 0x0001e80000000800 */
[----:B------:R0:W-:Y:S04]  /*0620*/  STS [R27], R22 ;  /* 0x000000161b007388 */ /* 0x0001e80000000800 */
[----:B------:R0:W-:Y:S04]  /*0630*/  STS [R29], R20 ;  /* 0x000000141d007388 */ /* 0x0001e80000000800 */
[----:B------:R0:W-:Y:S01]  /*0640*/  STS [R33], R26 ;  /* 0x0000001a21007388 */ /* 0x0001e20000000800 */
[----:B------:R-:W-:Y:S05]  /*0650*/  @P0 BRA `(.L_x_0) ;  /* 0x0000000400dc0947 */ /* 0x000fea0003800000 */
[----:B------:R-:W-:Y:S01]  /*0660*/  LOP3.LUT R10, RZ, R10, RZ, 0x33, !PT ;  /* 0x0000000aff0a7212 */ /* 0x000fe200078e33ff */
[----:B0-----:R-:W-:Y:S01]  /*0670*/  HFMA2 R19, -RZ, RZ, 0, 0 ;  /* 0x00000000ff137431 */ /* 0x001fe200000001ff */
[----:B------:R-:W-:-:S04]  /*0680*/  IADD3 R17, PT, PT, R0, -0x1, RZ ;  /* 0xffffffff00117810 */ /* 0x000fc80007ffe0ff */
[----:B------:R-:W-:-:S04]  /*0690*/  VIADDMNMX.U32 R10, R10, UR15, R17, PT ;  /* 0x0000000f0a0a7c46 */ /* 0x000fc8000b800011 */
[C---:B------:R-:W-:Y:S01]  /*06a0*/  ISETP.GE.U32.AND P1, PT, R10.reuse, 0x3, PT ;  /* 0x000000030a00780c */ /* 0x040fe20003f26070 */
[----:B------:R-:W-:-:S05]  /*06b0*/  VIADD R17, R10, 0x1 ;  /* 0x000000010a117836 */ /* 0x000fca0000000000 */
[----:B------:R-:W-:-:S04]  /*06c0*/  LOP3.LUT R12, R17, 0x3, RZ, 0xc0, !PT ;  /* 0x00000003110c7812 */ /* 0x000fc800078ec0ff */
[----:B------:R-:W-:-:S03]  /*06d0*/  ISETP.NE.AND P0, PT, R12, RZ, PT ;  /* 0x000000ff0c00720c */ /* 0x000fc60003f05270 */
[----:B------:R-:W-:Y:S10]  /*06e0*/  @!P1 BRA `(.L_x_1) ;  /* 0x00000004001c9947 */ /* 0x000ff40003800000 */
[----:B------:R-:W0:Y:S01]  /*06f0*/  LDC R16, c[0x0][0x380] ;  /* 0x0000e000ff107b82 */ /* 0x000e220000000800 */
[C---:B------:R-:W-:Y:S01]  /*0700*/  IADD3 R27, PT, PT, R13.reuse, 0x10, RZ ;  /* 0x000000100d1b7810 */ /* 0x040fe20007ffe0ff */
[C---:B------:R-:W-:Y:S01]  /*0710*/  VIADD R19, R13.reuse, 0x30 ;  /* 0x000000300d137836 */ /* 0x040fe20000000000 */
[----:B------:R-:W-:Y:S01]  /*0720*/  LEA R18, R14, UR4, 0x2 ;  /* 0x000000040e127c11 */ /* 0x000fe2000f8e10ff */
[----:B------:R-:W-:Y:S02]  /*0730*/  VIADD R29, R13, 0x20 ;  /* 0x000000200d1d7836 */ /* 0x000fe40000000000 */
[-C--:B------:R-:W-:Y:S01]  /*0740*/  IMAD R20, R19, R0.reuse, RZ ;  /* 0x0000000013147224 */ /* 0x080fe200078e02ff */
[----:B------:R-:W-:Y:S01]  /*0750*/  LOP3.LUT R19, R17, 0xfffffffc, RZ, 0xc0, !PT ;  /* 0xfffffffc11137812 */ /* 0x000fe200078ec0ff */
[-C--:B------:R-:W-:Y:S01]  /*0760*/  IMAD R27, R27, R0.reuse, RZ ;  /* 0x000000001b1b7224 */ /* 0x080fe200078e02ff */
[----:B------:R-:W-:Y:S01]  /*0770*/  IADD3 R18, PT, PT, R18, 0x8, RZ ;  /* 0x0000000812127810 */ /* 0x000fe20007ffe0ff */
[-C--:B------:R-:W-:Y:S01]  /*0780*/  IMAD R29, R29, R0.reuse, RZ ;  /* 0x000000001d1d7224 */ /* 0x080fe200078e02ff */
[----:B------:R-:W-:Y:S01]  /*0790*/  LEA R20, R20, UR4, 0x2 ;  /* 0x0000000414147c11 */ /* 0x000fe2000f8e10ff */
[----:B------:R-:W-:Y:S01]  /*07a0*/  IMAD R10, R0, R0, R11 ;  /* 0x00000000000a7224 */ /* 0x000fe200078e020b */
[----:B------:R-:W-:-:S02]  /*07b0*/  LEA R27, R27, UR4, 0x2 ;  /* 0x000000041b1b7c11 */ /* 0x000fc4000f8e10ff */
[----:B------:R-:W-:Y:S02]  /*07c0*/  LEA R29, R29, UR4, 0x2 ;  /* 0x000000041d1d7c11 */ /* 0x000fe4000f8e10ff */
[----:B------:R-:W-:Y:S01]  /*07d0*/  LEA R17, R10, UR4, 0x2 ;  /* 0x000000040a117c11 */ /* 0x000fe2000f8e10ff */
[----:B------:R-:W-:Y:S01]  /*07e0*/  IMAD.MOV R10, RZ, RZ, -R19 ;  /* 0x000000ffff0a7224 */ /* 0x000fe200078e0a13 */
[----:B------:R-:W-:Y:S01]  /*07f0*/  IADD3 R22, PT, PT, R20, 0x8, RZ ;  /* 0x0000000814167810 */ /* 0x000fe20007ffe0ff */
[----:B------:R-:W-:Y:S01]  /*0800*/  VIADD R20, R27, 0x8 ;  /* 0x000000081b147836 */ /* 0x000fe20000000000 */
[----:B------:R-:W-:-:S07]  /*0810*/  IADD3 R24, PT, PT, R29, 0x8, RZ ;  /* 0x000000081d187810 */ /* 0x000fce0007ffe0ff */
.L_x_2:
[----:B------:R-:W-:Y:S01]  /*0820*/  BAR.SYNC.DEFER_BLOCKING 0x0 ;  /* 0x0000000000007b1d */ /* 0x000fe20000010000 */
[----:B0-----:R-:W-:Y:S01]  /*0830*/  IMAD.MOV.U32 R0, RZ, RZ, R16 ;  /* 0x000000ffff007224 */ /* 0x001fe200078e0010 */
[----:B------:R-:W-:-:S04]  /*0840*/  IADD3 R10, PT, PT, R10, 0x4, RZ ;  /* 0x000000040a0a7810 */ /* 0x000fc80007ffe0ff */
[----:B------:R-:W-:Y:S02]  /*0850*/  LEA R30, R0, R17, 0x2 ;  /* 0x00000011001e7211 */ /* 0x000fe400078e10ff */
[----:B------:R-:W-:Y:S01]  /*0860*/  ISETP.NE.AND P1, PT, R10, RZ, PT ;  /* 0x000000ff0a00720c */ /* 0x000fe20003f25270 */
[----:B------:R-:W-:Y:S04]  /*0870*/  LDS R27, [R18+-0x8] ;  /* 0xfffff800121b7984 */ /* 0x000fe80000000800 */
[----:B------:R-:W0:Y:S04]  /*0880*/  LDS R26, [R17] ;  /* 0x00000000111a7984 */ /* 0x000e280000000800 */
[----:B------:R-:W1:Y:S04]  /*0890*/  LDS R29, [R24+-0x8] ;  /* 0xfffff800181d7984 */ /* 0x000e680000000800 */
[----:B------:R-:W2:Y:S04]  /*08a0*/  LDS R28, [R20+-0x8] ;  /* 0xfffff800141c7984 */ /* 0x000ea80000000800 */
[----:B------:R-:W3:Y:S01]  /*08b0*/  LDS R32, [R22+-0x8] ;  /* 0xfffff80016207984 */ /* 0x000ee20000000800 */
[----:B------:R-:W-:Y:S01]  /*08c0*/  BAR.SYNC.DEFER_BLOCKING 0x0 ;  /* 0x0000000000007b1d */ /* 0x000fe20000010000 */
[----:B0----5:R-:W-:-:S05]  /*08d0*/  VIADDMNMX R25, R26, R27, R25, PT ;  /* 0x0000001b1a197246 */ /* 0x021fca0003800119 */
[----:B------:R-:W-:Y:S01]  /*08e0*/  LDS R30, [R30] ;  /* 0x000000001e1e7984 */ /* 0x000fe20000000800 */
[----:B-1----:R-:W-:-:S03]  /*08f0*/  VIADDMNMX R27, R26, R29, R21, PT ;  /* 0x0000001d1a1b7246 */ /* 0x002fc60003800115 */
[----:B------:R-:W0:Y:S01]  /*0900*/  LDS R35, [R20+-0x4] ;  /* 0xfffffc0014237984 */ /* 0x000e220000000800 */
[----:B------:R-:W-:Y:S01]  /*0910*/  IMAD R21, R0, 0x8, R17 ;  /* 0x0000000800157824 */ /* 0x000fe200078e0211 */
[C---:B--2---:R-:W-:Y:S02]  /*0920*/  VIADDMNMX R23, R26.reuse, R28, R23, PT ;  /* 0x0000001c1a177246 */ /* 0x044fe40003800117 */
[----:B------:R-:W1:Y:S01]  /*0930*/  LDS R31, [R24+-0x4] ;  /* 0xfffffc00181f7984 */ /* 0x000e620000000800 */
[----:B---3--:R-:W-:-:S03]  /*0940*/  VIADDMNMX R34, R26, R32, R15, PT ;  /* 0x000000201a227246 */ /* 0x008fc6000380010f */
[----:B------:R-:W2:Y:S01]  /*0950*/  LDS R29, [R22+-0x4] ;  /* 0xfffffc00161d7984 */ /* 0x000ea20000000800 */
[C-C-:B------:R-:W-:Y:S02]  /*0960*/  IMAD R15, R0.reuse, 0xc, R17.reuse ;  /* 0x0000000c000f7824 */ /* 0x140fe400078e0211 */
[----:B------:R-:W-:Y:S01]  /*0970*/  IMAD R17, R0, 0x10, R17 ;  /* 0x0000001000117824 */ /* 0x000fe200078e0211 */
[----:B------:R-:W3:Y:S01]  /*0980*/  LDS R33, [R18+-0x4] ;  /* 0xfffffc0012217984 */ /* 0x000ee20000000800 */
[----:B------:R-:W-:Y:S06]  /*0990*/  BAR.SYNC.DEFER_BLOCKING 0x0 ;  /* 0x0000000000007b1d */ /* 0x000fec0000010000 */
[----:B------:R-:W-:Y:S01]  /*09a0*/  LDS R21, [R21] ;  /* 0x0000000015157984 */ /* 0x000fe20000000800 */
[----:B0-----:R-:W-:-:S03]  /*09b0*/  VIADDMNMX R26, R30, R35, R23, PT ;  /* 0x000000231e1a7246 */ /* 0x001fc60003800117 */
[----:B------:R-:W0:Y:S01]  /*09c0*/  LDS R28, [R18] ;  /* 0x00000000121c7984 */ /* 0x000e220000000800 */
[C---:B-1----:R-:W-:Y:S02]  /*09d0*/  VIADDMNMX R32, R30.reuse, R31, R27, PT ;  /* 0x0000001f1e207246 */ /* 0x042fe4000380011b */
[C---:B--2---:R-:W-:Y:S01]  /*09e0*/  VIADDMNMX R34, R30.reuse, R29, R34, PT ;  /* 0x0000001d1e227246 */ /* 0x044fe20003800122 */
[----:B------:R-:W1:Y:S01]  /*09f0*/  LDS R23, [R20] ;  /* 0x0000000014177984 */ /* 0x000e620000000800 */
[----:B---3--:R-:W-:-:S03]  /*0a00*/  VIADDMNMX R25, R30, R33, R25, PT ;  /* 0x000000211e197246 */ /* 0x008fc60003800119 */
[----:B------:R-:W2:Y:S04]  /*0a10*/  LDS R27, [R24] ;  /* 0x00000000181b7984 */ /* 0x000ea80000000800 */
[----:B------:R-:W3:Y:S01]  /*0a20*/  LDS R29, [R22] ;  /* 0x00000000161d7984 */ /* 0x000ee20000000800 */
[----:B------:R-:W-:Y:S01]  /*0a30*/  BAR.SYNC.DEFER_BLOCKING 0x0 ;  /* 0x0000000000007b1d */ /* 0x000fe20000010000 */
[----:B0-----:R-:W-:-:S05]  /*0a40*/  VIADDMNMX R25, R21, R28, R25, PT ;  /* 0x0000001c15197246 */ /* 0x001fca0003800119 */
[----:B------:R-:W-:Y:S04]  /*0a50*/  LDS R15, [R15] ;  /* 0x000000000f0f7984 */ /* 0x000fe80000000800 */
[----:B------:R0:W4:Y:S01]  /*0a60*/  LDS R31, [R18+0x4] ;  /* 0x00000400121f7984 */ /* 0x0001220000000800 */
[----:B-1----:R-:W-:-:S03]  /*0a70*/  VIADDMNMX R23, R21, R23, R26, PT ;  /* 0x0000001715177246 */ /* 0x002fc6000380011a */
[----:B------:R1:W4:Y:S01]  /*0a80*/  LDS R36, [R20+0x4] ;  /* 0x0000040014247984 */ /* 0x0003220000000800 */
[----:B--2---:R-:W-:-:S03]  /*0a90*/  VIADDMNMX R27, R21, R27, R32, PT ;  /* 0x0000001b151b7246 */ /* 0x004fc60003800120 */
[----:B------:R2:W4:Y:S01]  /*0aa0*/  LDS R30, [R24+0x4] ;  /* 0x00000400181e7984 */ /* 0x0005220000000800 */
[----:B---3--:R-:W-:Y:S02]  /*0ab0*/  VIADDMNMX R29, R21, R29, R34, PT ;  /* 0x0000001d151d7246 */ /* 0x008fe40003800122 */
[----:B0-----:R-:W-:Y:S01]  /*0ac0*/  IADD3 R18, PT, PT, R18, 0x10, RZ ;  /* 0x0000001012127810 */ /* 0x001fe20007ffe0ff */
[----:B------:R0:W3:Y:S01]  /*0ad0*/  LDS R28, [R22+0x4] ;  /* 0x00000400161c7984 */ /* 0x0000e20000000800 */
[----:B-1----:R-:W-:Y:S01]  /*0ae0*/  VIADD R20, R20, 0x10 ;  /* 0x0000001014147836 */ /* 0x002fe20000000000 */
[----:B--2---:R-:W-:Y:S01]  /*0af0*/  IADD3 R24, PT, PT, R24, 0x10, RZ ;  /* 0x0000001018187810 */ /* 0x004fe20007ffe0ff */
[----:B0-----:R-:W-:Y:S01]  /*0b00*/  VIADD R22, R22, 0x10 ;  /* 0x0000001016167836 */ /* 0x001fe20000000000 */
[C---:B----4-:R-:W-:Y:S02]  /*0b10*/  VIADDMNMX R25, R15.reuse, R31, R25, PT ;  /* 0x0000001f0f197246 */ /* 0x050fe40003800119 */
[----:B------:R-:W-:-:S02]  /*0b20*/  VIADDMNMX R23, R15, R36, R23, PT ;  /* 0x000000240f177246 */ /* 0x000fc40003800117 */
[C---:B------:R-:W-:Y:S02]  /*0b30*/  VIADDMNMX R21, R15.reuse, R30, R27, PT ;  /* 0x0000001e0f157246 */ /* 0x040fe4000380011b */
[----:B---3--:R-:W-:Y:S01]  /*0b40*/  VIADDMNMX R15, R15, R28, R29, PT ;  /* 0x0000001c0f0f7246 */ /* 0x008fe2000380011d */
[----:B------:R-:W-:Y:S06]  /*0b50*/  @P1 BRA `(.L_x_2) ;  /* 0xfffffffc00301947 */ /* 0x000fec000383ffff */
.L_x_1:
[----:B------:R-:W-:Y:S05]  /*0b60*/  @!P0 BRA `(.L_x_0) ;  /* 0x0000000000988947 */ /* 0x000fea0003800000 */
[----:B------:R-:W0:Y:S01]  /*0b70*/  LDC R10, c[0x0][0x380] ;  /* 0x0000e000ff0a7b82 */ /* 0x000e220000000800 */
[C---:B------:R-:W-:Y:S01]  /*0b80*/  IADD3 R17, PT, PT, R13.reuse, 0x30, RZ ;  /* 0x000000300d117810 */ /* 0x040fe20007ffe0ff */
[C---:B------:R-:W-:Y:S01]  /*0b90*/  VIADD R27, R13.reuse, 0x20 ;  /* 0x000000200d1b7836 */ /* 0x040fe20000000000 */
[----:B------:R-:W-:Y:S01]  /*0ba0*/  IADD3 R29, PT, PT, R13, 0x10, RZ ;  /* 0x000000100d1d7810 */ /* 0x000fe20007ffe0ff */
[C---:B------:R-:W-:Y:S01]  /*0bb0*/  IMAD.SHL.U32 R13, R19.reuse, 0x4, RZ ;  /* 0x00000004130d7824 */ /* 0x040fe200078e00ff */
[-C--:B------:R-:W-:Y:S01]  /*0bc0*/  IADD3 R16, PT, PT, R19, R0.reuse, RZ ;  /* 0x0000000013107210 */ /* 0x080fe20007ffe0ff */
[-C--:B------:R-:W-:Y:S02]  /*0bd0*/  IMAD R18, R17, R0.reuse, RZ ;  /* 0x0000000011127224 */ /* 0x080fe400078e02ff */
[-C--:B------:R-:W-:Y:S02]  /*0be0*/  IMAD R20, R27, R0.reuse, RZ ;  /* 0x000000001b147224 */ /* 0x080fe400078e02ff */
[----:B------:R-:W-:-:S02]  /*0bf0*/  IMAD R22, R29, R0, RZ ;  /* 0x000000001d167224 */ /* 0x000fc400078e02ff */
[----:B------:R-:W-:Y:S01]  /*0c00*/  IMAD R16, R16, R0, R11 ;  /* 0x0000000010107224 */ /* 0x000fe200078e020b */
[-C--:B------:R-:W-:Y:S01]  /*0c10*/  LEA R0, R18, R13.reuse, 0x2 ;  /* 0x0000000d12007211 */ /* 0x080fe200078e10ff */
[----:B------:R-:W-:Y:S02]  /*0c20*/  IMAD.IADD R14, R14, 0x1, R19 ;  /* 0x000000010e0e7824 */ /* 0x000fe400078e0213 */
[----:B------:R-:W-:Y:S01]  /*0c30*/  IMAD R11, R20, 0x4, R13 ;  /* 0x00000004140b7824 */ /* 0x000fe200078e020d */
[----:B------:R-:W-:Y:S01]  /*0c40*/  LEA R13, R22, R13, 0x2 ;  /* 0x0000000d160d7211 */ /* 0x000fe200078e10ff */
[----:B------:R-:W-:Y:S01]  /*0c50*/  IMAD.MOV R12, RZ, RZ, -R12 ;  /* 0x000000ffff0c7224 */ /* 0x000fe200078e0a0c */
[----:B------:R-:W-:Y:S01]  /*0c60*/  LEA R14, R14, UR4, 0x2 ;  /* 0x000000040e0e7c11 */ /* 0x000fe2000f8e10ff */
[----:B------:R-:W-:Y:S01]  /*0c70*/  VIADD R11, R11, UR4 ;  /* 0x000000040b0b7c36 */ /* 0x000fe20008000000 */
[----:B------:R-:W-:Y:S02]  /*0c80*/  LEA R17, R16, UR4, 0x2 ;  /* 0x0000000410117c11 */ /* 0x000fe4000f8e10ff */
[----:B------:R-:W-:-:S02]  /*0c90*/  IADD3 R0, PT, PT, R0, UR4, RZ ;  /* 0x0000000400007c10 */ /* 0x000fc4000fffe0ff */
[----:B------:R-:W-:-:S07]  /*0ca0*/  IADD3 R13, PT, PT, R13, UR4, RZ ;  /* 0x000000040d0d7c10 */ /* 0x000fce000fffe0ff */
.L_x_3:
[----:B------:R-:W-:Y:S01]  /*0cb0*/  BAR.SYNC.DEFER_BLOCKING 0x0 ;  /* 0x0000000000007b1d */ /* 0x000fe20000010000 */
[----:B------:R-:W-:-:S05]  /*0cc0*/  VIADD R12, R12, 0x1 ;  /* 0x000000010c0c7836 */ /* 0x000fca0000000000 */
[----:B------:R-:W-:Y:S01]  /*0cd0*/  ISETP.NE.AND P0, PT, R12, RZ, PT ;  /* 0x000000ff0c00720c */ /* 0x000fe20003f05270 */
[----:B------:R1:W-:Y:S04]  /*0ce0*/  LDS R16, [R14] ;  /* 0x000000000e107984 */ /* 0x0003e80000000800 */
[----:B------:R0:W2:Y:S04]  /*0cf0*/  LDS R18, [R17] ;  /* 0x0000000011127984 */ /* 0x0000a80000000800 */
[----:B------:R3:W4:Y:S01]  /*0d00*/  LDS R19, [R13] ;  /* 0x000000000d137984 */ /* 0x0007220000000800 */
[----:B-1----:R-:W-:-:S03]  /*0d10*/  IADD3 R14, PT, PT, R14, 0x4, RZ ;  /* 0x000000040e0e7810 */ /* 0x002fc60007ffe0ff */
[----:B------:R1:W4:Y:S01]  /*0d20*/  LDS R20, [R11] ;  /* 0x000000000b147984 */ /* 0x0003220000000800 */
[----:B0-----:R-:W-:-:S03]  /*0d30*/  IMAD R17, R10, 0x4, R17 ;  /* 0x000000040a117824 */ /* 0x001fc600078e0211 */
[----:B------:R0:W4:Y:S01]  /*0d40*/  LDS R22, [R0] ;  /* 0x0000000000167984 */ /* 0x0001220000000800 */
[----:B---3--:R-:W-:Y:S01]  /*0d50*/  IADD3 R13, PT, PT, R13, 0x4, RZ ;  /* 0x000000040d0d7810 */ /* 0x008fe20007ffe0ff */
[----:B-1----:R-:W-:Y:S01]  /*0d60*/  VIADD R11, R11, 0x4 ;  /* 0x000000040b0b7836 */ /* 0x002fe20000000000 */
[----:B0-----:R-:W-:Y:S02]  /*0d70*/  IADD3 R0, PT, PT, R0, 0x4, RZ ;  /* 0x0000000400007810 */ /* 0x001fe40007ffe0ff */
[C---:B--2--5:R-:W-:Y:S02]  /*0d80*/  VIADDMNMX R25, R18.reuse, R16, R25, PT ;  /* 0x0000001012197246 */ /* 0x064fe40003800119 */
[C---:B----4-:R-:W-:Y:S02]  /*0d90*/  VIADDMNMX R23, R18.reuse, R19, R23, PT ;  /* 0x0000001312177246 */ /* 0x050fe40003800117 */
[C---:B------:R-:W-:Y:S02]  /*0da0*/  VIADDMNMX R21, R18.reuse, R20, R21, PT ;  /* 0x0000001412157246 */ /* 0x040fe40003800115 */
[----:B------:R-:W-:Y:S01]  /*0db0*/  VIADDMNMX R15, R18, R22, R15, PT ;  /* 0x00000016120f7246 */ /* 0x000fe2000380010f */
[----:B------:R-:W-:Y:S06]  /*0dc0*/  @P0 BRA `(.L_x_3) ;  /* 0xfffffffc00b80947 */ /* 0x000fec000383ffff */
.L_x_0:
[----:B-----5:R-:W-:Y:S04]  /*0dd0*/  STG.E desc[UR6][R6.64], R25 ;  /* 0x0000001906007986 */ /* 0x020fe8000c101906 */
[----:B------:R-:W-:Y:S04]  /*0de0*/  STG.E desc[UR6][R4.64], R23 ;  /* 0x0000001704007986 */ /* 0x000fe8000c101906 */
[----:B------:R-:W-:Y:S04]  /*0df0*/  STG.E desc[UR6][R2.64], R21 ;  /* 0x0000001502007986 */ /* 0x000fe8000c101906 */
[----:B------:R-:W-:Y:S01]  /*0e00*/  STG.E desc[UR6][R8.64], R15 ;  /* 0x0000000f08007986 */ /* 0x000fe2000c101906 */
[----:B------:R-:W-:Y:S05]  /*0e10*/  EXIT ;  /* 0x000000000000794d */ /* 0x000fea0003800000 */
.L_x_4:
[----:B------:R-:W-:-:S00]  /*0e20*/  BRA `(.L_x_4) ;  /* 0xfffffffc00fc7947 */ /* 0x000fc0000383ffff */
[----:B------:R-:W-:-:S00]  /*0e30*/  NOP ;  /* 0x0000000000007918 */ /* 0x000fc00000000000 */
        /* <DEDUP_REMOVED lines=12> */
.L_x_47:


//--------------------- .text._Z13p2_cal_kerneliiiPii --------------------------
	.section	.text._Z13p2_cal_kerneliiiPii,"ax",@progbits
	.align	128
        .global         _Z13p2_cal_kerneliiiPii
        .type           _Z13p2_cal_kerneliiiPii,@function
        .size           _Z13p2_cal_kerneliiiPii,(.L_x_48 - _Z13p2_cal_kerneliiiPii)
        .other          _Z13p2_cal_kerneliiiPii,@"STO_CUDA_ENTRY STV_DEFAULT"
_Z13p2_cal_kerneliiiPii:
.text._Z13p2_cal_kerneliiiPii:
[----:B------:R-:W-:Y:S08]  /*0000*/  LDC R1, c[0x0][0x37c] ;  /* 0x0000df00ff017b82 */ /* 0x000ff00000000800 */
[----:B------:R-:W0:Y:S02]  /*0010*/  S2UR UR6, SR_CTAID.Y ;  /* 0x00000000000679c3 */ /* 0x000e240000002600 */
[----:B0-----:R-:W-:-:S09]  /*0020*/  UISETP.NE.AND UP0, UPT, UR6, URZ, UPT ;  /* 0x000000ff0600728c */ /* 0x001fd2000bf05270 */
[----:B------:R-:W-:Y:S05]  /*0030*/  BRA.U UP0, `(.L_x_5) ;  /* 0x00000001001c7547 */ /* 0x000fea000b800000 */
[----:B------:R-:W0:Y:S01]  /*0040*/  S2UR UR7, SR_CTAID.X ;  /* 0x00000000000779c3 */ /* 0x000e220000002500 */
[----:B------:R-:W0:Y:S01]  /*0050*/  LDCU UR8, c[0x0][0x384] ;  /* 0x00007080ff0877ac */ /* 0x000e220008000800 */
[----:B------:R-:W1:Y:S01]  /*0060*/  LDCU UR5, c[0x0][0x384] ;  /* 0x00007080ff0577ac */ /* 0x000e620008000800 */
[----:B0-----:R-:W-:Y:S02]  /*0070*/  UISETP.GE.U32.AND UP0, UPT, UR7, UR8, UPT ;  /* 0x000000080700728c */ /* 0x001fe4000bf06070 */
[----:B------:R-:W-:-:S09]  /*0080*/  UIADD3 UR4, UPT, UPT, UR7, 0x1, URZ ;  /* 0x0000000107047890 */ /* 0x000fd2000fffe0ff */
[----:B------:R-:W-:Y:S01]  /*0090*/  @!UP0 UIADD3 UR4, UPT, UPT, UR7, URZ, URZ ;  /* 0x000000ff07048290 */ /* 0x000fe2000fffe0ff */
[----:B-1----:R-:W-:Y:S11]  /*00a0*/  BRA `(.L_x_6) ;  /* 0x0000000000187947 */ /* 0x002ff60003800000 */
.L_x_5:
[----:B------:R-:W0:Y:S01]  /*00b0*/  S2UR UR7, SR_CTAID.X ;  /* 0x00000000000779c3 */ /* 0x000e220000002500 */
[----:B------:R-:W0:Y:S01]  /*00c0*/  LDCU UR8, c[0x0][0x384] ;  /* 0x00007080ff0877ac */ /* 0x000e220008000800 */
[----:B------:R-:W1:Y:S01]  /*00d0*/  LDCU UR4, c[0x0][0x384] ;  /* 0x00007080ff0477ac */ /* 0x000e620008000800 */
[----:B0-----:R-:W-:Y:S02]  /*00e0*/  UISETP.GE.U32.AND UP0, UPT, UR7, UR8, UPT ;  /* 0x000000080700728c */ /* 0x001fe4000bf06070 */
[----:B------:R-:W-:-:S09]  /*00f0*/  UIADD3 UR5, UPT, UPT, UR7, 0x1, URZ ;  /* 0x0000000107057890 */ /* 0x000fd2000fffe0ff */
[----:B-1----:R-:W-:-:S12]  /*0100*/  @!UP0 UIADD3 UR5, UPT, UPT, UR7, URZ, URZ ;  /* 0x000000ff07058290 */ /* 0x002fd8000fffe0ff */
.L_x_6:
[----:B------:R-:W0:Y:S01]  /*0110*/  S2R R24, SR_TID.Y ;  /* 0x0000000000187919 */ /* 0x000e220000002200 */
[----:B------:R-:W1:Y:S01]  /*0120*/  LDC R19, c[0x0][0x380] ;  /* 0x0000e000ff137b82 */ /* 0x000e620000000800 */
[----:B------:R-:W2:Y:S01]  /*0130*/  LDCU UR7, c[0x0][0x388] ;  /* 0x00007100ff0777ac */ /* 0x000ea20008000800 */
[----:B------:R-:W3:Y:S01]  /*0140*/  S2R R20, SR_TID.X ;  /* 0x0000000000147919 */ /* 0x000ee20000002100 */
[----:B------:R-:W4:Y:S05]  /*0150*/  LDCU UR10, c[0x0][0x398] ;  /* 0x00007300ff0a77ac */ /* 0x000f2a0008000800 */
[----:B------:R-:W5:Y:S01]  /*0160*/  LDC.64 R8, c[0x0][0x390] ;  /* 0x0000e400ff087b82 */ /* 0x000f620000000a00 */
[----:B-1----:R-:W-:Y:S01]  /*0170*/  IMAD R18, R19, UR8, RZ ;  /* 0x0000000813127c24 */ /* 0x002fe2000f8e02ff */
[----:B------:R-:W1:Y:S03]  /*0180*/  LDCU.64 UR8, c[0x0][0x358] ;  /* 0x00006b00ff0877ac */ /* 0x000e660008000a00 */
[----:B0-----:R-:W-:-:S02]  /*0190*/  IMAD.IADD R25, R18, 0x1, R24 ;  /* 0x0000000112197824 */ /* 0x001fc400078e0218 */
[C---:B------:R-:W-:Y:S02]  /*01a0*/  IMAD R16, R19.reuse, UR5, R24 ;  /* 0x0000000513107c24 */ /* 0x040fe4000f8e0218 */
[--C-:B---3--:R-:W-:Y:S02]  /*01b0*/  IMAD.IADD R22, R18, 0x1, R20.reuse ;  /* 0x0000000112167824 */ /* 0x108fe400078e0214 */
[----:B------:R-:W-:-:S03]  /*01c0*/  IMAD R17, R19, UR4, R20 ;  /* 0x0000000413117c24 */ /* 0x000fc6000f8e0214 */
[----:B------:R-:W-:Y:S01]  /*01d0*/  VIMNMX R0, PT, PT, R25, R22, !PT ;  /* 0x0000001619007248 */ /* 0x000fe20007fe0100 */
[----:B----4-:R-:W-:-:S03]  /*01e0*/  IMAD R3, R16, UR10, R17 ;  /* 0x0000000a10037c24 */ /* 0x010fc6000f8e0211 */
[----:B--2---:R-:W-:Y:S01]  /*01f0*/  ISETP.GE.AND P1, PT, R0, UR7, PT ;  /* 0x0000000700007c0c */ /* 0x004fe2000bf26270 */
[----:B-----5:R-:W-:Y:S01]  /*0200*/  IMAD.WIDE R2, R3, 0x4, R8 ;  /* 0x0000000403027825 */ /* 0x020fe200078e0208 */
[----:B------:R-:W-:-:S04]  /*0210*/  VIMNMX R0, PT, PT, R17, R16, !PT ;  /* 0x0000001011007248 */ /* 0x000fc80007fe0100 */
[----:B------:R-:W-:-:S07]  /*0220*/  ISETP.GE.AND P0, PT, R0, UR7, PT ;  /* 0x0000000700007c0c */ /* 0x000fce000bf06270 */
[----:B------:R-:W-:-:S04]  /*0230*/  @!P1 IMAD R7, R25, UR10, R22 ;  /* 0x0000000a19079c24 */ /* 0x000fc8000f8e0216 */
[----:B------:R-:W-:Y:S02]  /*0240*/  @!P1 IMAD.WIDE R6, R7, 0x4, R8 ;  /* 0x0000000407069825 */ /* 0x000fe400078e0208 */
[----:B-1----:R-:W2:Y:S04]  /*0250*/  @!P0 LDG.E R29, desc[UR8][R2.64] ;  /* 0x00000008021d8981 */ /* 0x002ea8000c1e1900 */
[----:B------:R0:W3:Y:S01]  /*0260*/  @!P1 LDG.E R6, desc[UR8][R6.64] ;  /* 0x0000000806069981 */ /* 0x0000e2000c1e1900 */
[C---:B------:R-:W-:Y:S01]  /*0270*/  VIADD R13, R25.reuse, 0x10 ;  /* 0x00000010190d7836 */ /* 0x040fe20000000000 */
[----:B------:R-:W1:Y:S01]  /*0280*/  S2UR UR5, SR_CgaCtaId ;  /* 0x00000000000579c3 */ /* 0x000e620000008800 */
[----:B------:R-:W-:Y:S01]  /*0290*/  VIADD R15, R16, 0x10 ;  /* 0x00000010100f7836 */ /* 0x000fe20000000000 */
[----:B------:R-:W-:-:S02]  /*02a0*/  IADD3 R11, PT, PT, R25, 0x20, RZ ;  /* 0x00000020190b7810 */ /* 0x000fc40007ffe0ff */
[----:B------:R-:W-:Y:S01]  /*02b0*/  VIMNMX R0, PT, PT, R22, R13, !PT ;  /* 0x0000000d16007248 */ /* 0x000fe20007fe0100 */
[----:B------:R-:W-:Y:S01]  /*02c0*/  IMAD R5, R15, UR10, R17 ;  /* 0x0000000a0f057c24 */ /* 0x000fe2000f8e0211 */
[----:B------:R-:W-:Y:S02]  /*02d0*/  VIMNMX R21, PT, PT, R17, R15, !PT ;  /* 0x0000000f11157248 */ /* 0x000fe40007fe0100 */
[----:B------:R-:W-:Y:S01]  /*02e0*/  ISETP.GE.AND P3, PT, R0, UR7, PT ;  /* 0x0000000700007c0c */ /* 0x000fe2000bf66270 */
[----:B------:R-:W-:Y:S01]  /*02f0*/  VIADD R14, R16, 0x20 ;  /* 0x00000020100e7836 */ /* 0x000fe20000000000 */
[----:B------:R-:W-:Y:S01]  /*0300*/  ISETP.GE.AND P2, PT, R21, UR7, PT ;  /* 0x0000000715007c0c */ /* 0x000fe2000bf46270 */
[----:B------:R-:W-:Y:S01]  /*0310*/  IMAD.WIDE R4, R5, 0x4, R8 ;  /* 0x0000000405047825 */ /* 0x000fe200078e0208 */
[----:B------:R-:W-:Y:S01]  /*0320*/  VIMNMX R10, PT, PT, R22, R11, !PT ;  /* 0x0000000b160a7248 */ /* 0x000fe20007fe0100 */
[----:B------:R-:W-:-:S03]  /*0330*/  UMOV UR4, 0x400 ;  /* 0x0000040000047882 */ /* 0x000fc60000000000 */
[----:B------:R-:W-:Y:S01]  /*0340*/  ISETP.GE.AND P5, PT, R10, UR7, PT ;  /* 0x000000070a007c0c */ /* 0x000fe2000bfa6270 */
[----:B0-----:R-:W-:-:S04]  /*0350*/  @!P1 IMAD.IADD R7, R24, 0x1, R19 ;  /* 0x0000000118079824 */ /* 0x001fc800078e0213 */
[----:B------:R-:W-:Y:S01]  /*0360*/  @!P3 IMAD R13, R13, UR10, R22 ;  /* 0x0000000a0d0dbc24 */ /* 0x000fe2000f8e0216 */
[----:B------:R-:W-:Y:S01]  /*0370*/  VIMNMX R23, PT, PT, R17, R14, !PT ;  /* 0x0000000e11177248 */ /* 0x000fe20007fe0100 */
[-C--:B------:R-:W-:Y:S01]  /*0380*/  IMAD R0, R24, R19.reuse, R20 ;  /* 0x0000001318007224 */ /* 0x080fe200078e0214 */
[----:B-1----:R-:W-:Y:S01]  /*0390*/  ULEA UR4, UR5, UR4, 0x18 ;  /* 0x0000000405047291 */ /* 0x002fe2000f8ec0ff */
[----:B------:R-:W-:Y:S01]  /*03a0*/  @!P3 IMAD.WIDE R12, R13, 0x4, R8 ;  /* 0x000000040d0cb825 */ /* 0x000fe200078e0208 */
[----:B------:R-:W4:Y:S03]  /*03b0*/  @!P2 LDG.E R27, desc[UR8][R4.64] ;  /* 0x00000008041ba981 */ /* 0x000f26000c1e1900 */
[----:B------:R-:W-:Y:S01]  /*03c0*/  @!P1 IMAD R7, R7, R19, R20 ;  /* 0x0000001307079224 */ /* 0x000fe200078e0214 */
[----:B------:R-:W-:Y:S01]  /*03d0*/  ISETP.GE.AND P4, PT, R23, UR7, PT ;  /* 0x0000000717007c0c */ /* 0x000fe2000bf86270 */
[----:B------:R0:W5:Y:S01]  /*03e0*/  @!P3 LDG.E R26, desc[UR8][R12.64] ;  /* 0x000000080c1ab981 */ /* 0x000162000c1e1900 */
[----:B------:R-:W-:Y:S01]  /*03f0*/  LEA R0, R0, UR4, 0x2 ;  /* 0x0000000400007c11 */ /* 0x000fe2000f8e10ff */
[----:B------:R-:W-:Y:S01]  /*0400*/  @!P5 IMAD R11, R11, UR10, R22 ;  /* 0x0000000a0b0bdc24 */ /* 0x000fe2000f8e0216 */
[----:B0-----:R-:W-:Y:S01]  /*0410*/  @!P1 LEA R13, R7, UR4, 0x2 ;  /* 0x00000004070d9c11 */ /* 0x001fe2000f8e10ff */
[----:B------:R-:W-:-:S02]  /*0420*/  IMAD R7, R14, UR10, R17 ;  /* 0x0000000a0e077c24 */ /* 0x000fc4000f8e0211 */
[----:B------:R-:W-:-:S06]  /*0430*/  @!P5 IMAD.WIDE R10, R11, 0x4, R8 ;  /* 0x000000040b0ad825 */ /* 0x000fcc00078e0208 */
[----:B------:R0:W5:Y:S04]  /*0440*/  @!P5 LDG.E R10, desc[UR8][R10.64] ;  /* 0x000000080a0ad981 */ /* 0x000168000c1e1900 */
[----:B--2---:R-:W-:Y:S04]  /*0450*/  @!P0 STS [R0], R29 ;  /* 0x0000001d00008388 */ /* 0x004fe80000000800 */
[----:B---3--:R1:W-:Y:S02]  /*0460*/  @!P1 STS [R13], R6 ;  /* 0x000000060d009388 */ /* 0x0083e40000000800 */
[----:B-1----:R-:W-:-:S05]  /*0470*/  IMAD.WIDE R6, R7, 0x4, R8 ;  /* 0x0000000407067825 */ /* 0x002fca00078e0208 */
[----:B------:R-:W2:Y:S01]  /*0480*/  @!P4 LDG.E R28, desc[UR8][R6.64] ;  /* 0x00000008061cc981 */ /* 0x000ea2000c1e1900 */
[C---:B0-----:R-:W-:Y:S01]  /*0490*/  VIADD R11, R24.reuse, 0x10 ;  /* 0x00000010180b7836 */ /* 0x041fe20000000000 */
[----:B------:R-:W-:-:S03]  /*04a0*/  IADD3 R24, PT, PT, R24, 0x20, RZ ;  /* 0x0000002018187810 */ /* 0x000fc60007ffe0ff */
[CCC-:B------:R-:W-:Y:S02]  /*04b0*/  IMAD R12, R11.reuse, R19.reuse, R20.reuse ;  /* 0x000000130b0c7224 */ /* 0x1c0fe400078e0214 */
[--C-:B------:R-:W-:Y:S02]  /*04c0*/  @!P3 IMAD.IADD R29, R11, 0x1, R19.reuse ;  /* 0x000000010b1db824 */ /* 0x100fe400078e0213 */
[C-C-:B------:R-:W-:Y:S02]  /*04d0*/  IMAD R13, R24.reuse, R19, R20.reuse ;  /* 0x00000013180d7224 */ /* 0x140fe400078e0214 */
[----:B------:R-:W-:Y:S02]  /*04e0*/  VIADD R11, R25, 0x30 ;  /* 0x00000030190b7836 */ /* 0x000fe40000000000 */
[----:B------:R-:W-:Y:S01]  /*04f0*/  @!P5 IMAD.IADD R24, R24, 0x1, R19 ;  /* 0x000000011818d824 */ /* 0x000fe200078e0213 */
[----:B------:R-:W-:Y:S02]  /*0500*/  LEA R12, R12, UR4, 0x2 ;  /* 0x000000040c0c7c11 */ /* 0x000fe4000f8e10ff */
[----:B------:R-:W-:Y:S01]  /*0510*/  VIMNMX R25, PT, PT, R22, R11, !PT ;  /* 0x0000000b16197248 */ /* 0x000fe20007fe0100 */
[----:B------:R-:W-:-:S02]  /*0520*/  @!P5 IMAD R24, R24, R19, R20 ;  /* 0x000000131818d224 */ /* 0x000fc400078e0214 */
[----:B----4-:R0:W-:Y:S01]  /*0530*/  @!P2 STS [R12], R27 ;  /* 0x0000001b0c00a388 */ /* 0x0101e20000000800 */
[----:B------:R-:W-:Y:S01]  /*0540*/  ISETP.GE.AND P1, PT, R25, UR7, PT ;  /* 0x0000000719007c0c */ /* 0x000fe2000bf26270 */
[----:B------:R-:W-:Y:S01]  /*0550*/  @!P3 IMAD R29, R29, R19, R20 ;  /* 0x000000131d1db224 */ /* 0x000fe200078e0214 */
[----:B0-----:R-:W-:Y:S01]  /*0560*/  @!P5 LEA R27, R24, UR4, 0x2 ;  /* 0x00000004181bdc11 */ /* 0x001fe2000f8e10ff */
[----:B------:R-:W-:-:S03]  /*0570*/  VIADD R24, R16, 0x30 ;  /* 0x0000003010187836 */ /* 0x000fc60000000000 */
[----:B------:R-:W-:Y:S02]  /*0580*/  @!P3 LEA R29, R29, UR4, 0x2 ;  /* 0x000000041d1dbc11 */ /* 0x000fe4000f8e10ff */
[----:B------:R-:W-:-:S03]  /*0590*/  VIMNMX R25, PT, PT, R17, R24, !PT ;  /* 0x0000001811197248 */ /* 0x000fc60007fe0100 */
[----:B-----5:R0:W-:Y:S01]  /*05a0*/  @!P3 STS [R29], R26 ;  /* 0x0000001a1d00b388 */ /* 0x0201e20000000800 */
[----:B------:R-:W-:Y:S02]  /*05b0*/  LEA R13, R13, UR4, 0x2 ;  /* 0x000000040d0d7c11 */ /* 0x000fe4000f8e10ff */
[----:B------:R-:W-:Y:S01]  /*05c0*/  ISETP.GE.AND P2, PT, R25, UR7, PT ;  /* 0x0000000719007c0c */ /* 0x000fe2000bf46270 */
[----:B0-----:R-:W-:Y:S02]  /*05d0*/  @!P1 IMAD R29, R11, UR10, R22 ;  /* 0x0000000a0b1d9c24 */ /* 0x001fe4000f8e0216 */
[----:B------:R-:W-:Y:S01]  /*05e0*/  IMAD R11, R24, UR10, R17 ;  /* 0x0000000a180b7c24 */ /* 0x000fe2000f8e0211 */
[----:B------:R-:W-:Y:S01]  /*05f0*/  ISETP.GE.AND P3, PT, R21, UR7, PT ;  /* 0x0000000715007c0c */ /* 0x000fe2000bf66270 */
[----:B--2---:R-:W-:Y:S04]  /*0600*/  @!P4 STS [R13], R28 ;  /* 0x0000001c0d00c388 */ /* 0x004fe80000000800 */
[----:B------:R0:W-:Y:S02]  /*0610*/  @!P5 STS [R27], R10 ;  /* 0x0000000a1b00d388 */ /* 0x0001e40000000800 */
[----:B0-----:R-:W-:-:S04]  /*0620*/  IMAD.WIDE R10, R11, 0x4, R8 ;  /* 0x000000040b0a7825 */ /* 0x001fc800078e0208 */
[----:B------:R-:W-:Y:S01]  /*0630*/  @!P1 IMAD.WIDE R8, R29, 0x4, R8 ;  /* 0x000000041d089825 */ /* 0x000fe200078e0208 */
[----:B------:R-:W2:Y:S05]  /*0640*/  @!P2 LDG.E R21, desc[UR8][R10.64] ;  /* 0x000000080a15a981 */ /* 0x000eaa000c1e1900 */
[----:B------:R-:W3:Y:S01]  /*0650*/  @!P1 LDG.E R8, desc[UR8][R8.64] ;  /* 0x0000000808089981 */ /* 0x000ee2000c1e1900 */
[----:B------:R-:W-:Y:S02]  /*0660*/  ISETP.GE.AND P4, PT, R23, UR7, PT ;  /* 0x0000000717007c0c */ /* 0x000fe4000bf86270 */
[----:B------:R-:W0:Y:S02]  /*0670*/  S2R R23, SR_TID.Y ;  /* 0x0000000000177919 */ /* 0x000e240000002200 */
[----:B0-----:R-:W-:-:S05]  /*0680*/  VIADD R22, R23, 0x30 ;  /* 0x0000003017167836 */ /* 0x001fca0000000000 */
[CC--:B------:R-:W-:Y:S01]  /*0690*/  @!P1 IADD3 R28, PT, PT, R22.reuse, R19.reuse, RZ ;  /* 0x00000013161c9210 */ /* 0x0c0fe20007ffe0ff */
[----:B------:R-:W-:-:S04]  /*06a0*/  IMAD R22, R22, R19, R20 ;  /* 0x0000001316167224 */ /* 0x000fc800078e0214 */
[----:B------:R-:W-:Y:S01]  /*06b0*/  @!P1 IMAD R28, R28, R19, R20 ;  /* 0x000000131c1c9224 */ /* 0x000fe200078e0214 */
[----:B------:R-:W-:-:S04]  /*06c0*/  LEA R22, R22, UR4, 0x2 ;  /* 0x0000000416167c11 */ /* 0x000fc8000f8e10ff */
[----:B------:R-:W-:Y:S02]  /*06d0*/  @!P1 LEA R29, R28, UR4, 0x2 ;  /* 0x000000041c1d9c11 */ /* 0x000fe4000f8e10ff */
[----:B------:R-:W-:Y:S02]  /*06e0*/  P2R R26, PR, RZ, 0x8 ;  /* 0x00000008ff1a7803 */ /* 0x000fe40000000000 */
[----:B------:R-:W-:Y:S02]  /*06f0*/  ISETP.GE.AND P3, PT, R25, UR7, PT ;  /* 0x0000000719007c0c */ /* 0x000fe4000bf66270 */
[----:B------:R-:W-:Y:S02]  /*0700*/  P2R R25, PR, RZ, 0x10 ;  /* 0x00000010ff197803 */ /* 0x000fe40000000000 */
[----:B------:R-:W-:Y:S01]  /*0710*/  P2R R27, PR, RZ, 0x8 ;  /* 0x00000008ff1b7803 */ /* 0x000fe20000000000 */
[----:B--2---:R0:W-:Y:S04]  /*0720*/  @!P2 STS [R22], R21 ;  /* 0x000000151600a388 */ /* 0x0041e80000000800 */
[----:B---3--:R0:W-:Y:S01]  /*0730*/  @!P1 STS [R29], R8 ;  /* 0x000000081d009388 */ /* 0x0081e20000000800 */
[----:B------:R-:W-:-:S04]  /*0740*/  ISETP.GE.AND P1, PT, R18, UR7, PT ;  /* 0x0000000712007c0c */ /* 0x000fc8000bf26270 */
[----:B------:R-:W-:-:S13]  /*0750*/  ISETP.GT.AND P1, PT, R19, RZ, !P1 ;  /* 0x000000ff1300720c */ /* 0x000fda0004f24270 */
[----:B0-----:R-:W-:Y:S05]  /*0760*/  @!P1 BRA `(.L_x_7) ;  /* 0x0000000400209947 */ /* 0x001fea0003800000 */
[----:B------:R-:W-:Y:S01]  /*0770*/  ISETP.NE.AND P1, PT, RZ, UR6, PT ;  /* 0x00000006ff007c0c */ /* 0x000fe2000bf25270 */
[----:B------:R-:W-:Y:S01]  /*0780*/  IMAD R9, R19, UR6, RZ ;  /* 0x0000000613097c24 */ /* 0x000fe2000f8e02ff */
[----:B------:R-:W-:Y:S01]  /*0790*/  ISETP.GE.AND P4, PT, R17, UR7, PT ;  /* 0x0000000711007c0c */ /* 0x000fe2000bf86270 */
[----:B------:R-:W0:Y:S01]  /*07a0*/  LDCU UR5, c[0x0][0x388] ;  /* 0x00007100ff0577ac */ /* 0x000e220008000800 */
[----:B------:R-:W-:Y:S01]  /*07b0*/  SEL R8, R19, RZ, !P1 ;  /* 0x000000ff13087207 */ /* 0x000fe20004800000 */
[-C--:B------:R-:W-:Y:S01]  /*07c0*/  IMAD R9, R9, R19.reuse, R20 ;  /* 0x0000001309097224 */ /* 0x080fe200078e0214 */
[----:B------:R-:W-:Y:S02]  /*07d0*/  ISETP.GE.OR P1, PT, R16, UR7, P4 ;  /* 0x0000000710007c0c */ /* 0x000fe4000a726670 */
[----:B------:R-:W-:Y:S01]  /*07e0*/  ISETP.GE.OR P2, PT, R15, UR7, P4 ;  /* 0x000000070f007c0c */ /* 0x000fe2000a746670 */
[----:B------:R-:W-:Y:S01]  /*07f0*/  IMAD.IADD R16, R8, 0x1, R23 ;  /* 0x0000000108107824 */ /* 0x000fe200078e0217 */
[----:B------:R-:W-:Y:S01]  /*0800*/  ISETP.GE.OR P3, PT, R14, UR7, P4 ;  /* 0x000000070e007c0c */ /* 0x000fe2000a766670 */
[----:B------:R-:W1:Y:S01]  /*0810*/  LDC R8, c[0x0][0x380] ;  /* 0x0000e000ff087b82 */ /* 0x000e620000000800 */
[----:B------:R-:W-:Y:S01]  /*0820*/  ISETP.GE.OR P4, PT, R24, UR7, P4 ;  /* 0x0000000718007c0c */ /* 0x000fe2000a786670 */
[C---:B------:R-:W-:Y:S01]  /*0830*/  VIADD R14, R16.reuse, 0x30 ;  /* 0x00000030100e7836 */ /* 0x040fe20000000000 */
[C---:B------:R-:W-:Y:S01]  /*0840*/  IADD3 R28, PT, PT, R16.reuse, 0x10, RZ ;  /* 0x00000010101c7810 */ /* 0x040fe20007ffe0ff */
[C---:B------:R-:W-:Y:S01]  /*0850*/  VIADD R24, R16.reuse, 0x20 ;  /* 0x0000002010187836 */ /* 0x040fe20000000000 */
[----:B------:R-:W-:Y:S01]  /*0860*/  LEA R9, R9, UR4, 0x2 ;  /* 0x0000000409097c11 */ /* 0x000fe2000f8e10ff */
[----:B------:R-:W-:-:S02]  /*0870*/  IMAD R16, R16, R19, RZ ;  /* 0x0000001310107224 */ /* 0x000fc400078e02ff */
[-C--:B------:R-:W-:Y:S02]  /*0880*/  IMAD R15, R14, R19.reuse, RZ ;  /* 0x000000130e0f7224 */ /* 0x080fe400078e02ff */
[-C--:B------:R-:W-:Y:S01]  /*0890*/  IMAD R24, R24, R19.reuse, RZ ;  /* 0x0000001318187224 */ /* 0x080fe200078e02ff */
[----:B------:R-:W-:Y:S01]  /*08a0*/  LEA R14, R16, UR4, 0x2 ;  /* 0x00000004100e7c11 */ /* 0x000fe2000f8e10ff */
[----:B------:R-:W-:Y:S01]  /*08b0*/  IMAD R28, R28, R19, RZ ;  /* 0x000000131c1c7224 */ /* 0x000fe200078e02ff */
[----:B------:R-:W-:Y:S02]  /*08c0*/  LEA R15, R15, UR4, 0x2 ;  /* 0x000000040f0f7c11 */ /* 0x000fe4000f8e10ff */
[----:B------:R-:W-:Y:S02]  /*08d0*/  LEA R16, R24, UR4, 0x2 ;  /* 0x0000000418107c11 */ /* 0x000fe4000f8e10ff */
[----:B------:R-:W-:Y:S01]  /*08e0*/  LEA R17, R28, UR4, 0x2 ;  /* 0x000000041c117c11 */ /* 0x000fe2000f8e10ff */
[----:B0-----:R-:W-:-:S06]  /*08f0*/  UMOV UR4, URZ ;  /* 0x000000ff00047c82 */ /* 0x001fcc0008000000 */
.L_x_16:
[----:B------:R-:W-:Y:S06]  /*0900*/  BAR.SYNC.DEFER_BLOCKING 0x0 ;  /* 0x0000000000007b1d */ /* 0x000fec0000010000 */
[----:B------:R-:W-:Y:S04]  /*0910*/  BSSY.RECONVERGENT B0, `(.L_x_8) ;  /* 0x0000008000007945 */ /* 0x000fe80003800200 */
[----:B0-234-:R-:W-:Y:S05]  /*0920*/  @P1 BRA `(.L_x_9) ;  /* 0x0000000000181947 */ /* 0x01dfea0003800000 */
[----:B------:R-:W-:Y:S04]  /*0930*/  LDS R20, [R14] ;  /* 0x000000000e147984 */ /* 0x000fe80000000800 */
[----:B------:R-:W0:Y:S04]  /*0940*/  LDS R21, [R9] ;  /* 0x0000000009157984 */ /* 0x000e280000000800 */
[----:B------:R-:W2:Y:S01]  /*0950*/  LDS R19, [R0] ;  /* 0x0000000000137984 */ /* 0x000ea20000000800 */
[----:B0-----:R-:W-:-:S05]  /*0960*/  IMAD.IADD R20, R20, 0x1, R21 ;  /* 0x0000000114147824 */ /* 0x001fca00078e0215 */
[----:B--2---:R-:W-:-:S13]  /*0970*/  ISETP.GT.AND P5, PT, R19, R20, PT ;  /* 0x000000141300720c */ /* 0x004fda0003fa4270 */
[----:B------:R0:W-:Y:S02]  /*0980*/  @P5 STS [R0], R20 ;  /* 0x0000001400005388 */ /* 0x0001e40000000800 */
.L_x_9:
[----:B------:R-:W-:Y:S05]  /*0990*/  BSYNC.RECONVERGENT B0 ;  /* 0x0000000000007941 */ /* 0x000fea0003800200 */
.L_x_8:
[----:B------:R-:W-:Y:S04]  /*09a0*/  BSSY.RECONVERGENT B0, `(.L_x_10) ;  /* 0x0000008000007945 */ /* 0x000fe80003800200 */
[----:B------:R-:W-:Y:S05]  /*09b0*/  @P2 BRA `(.L_x_11) ;  /* 0x0000000000182947 */ /* 0x000fea0003800000 */
[----:B0-----:R-:W-:Y:S04]  /*09c0*/  LDS R20, [R17] ;  /* 0x0000000011147984 */ /* 0x001fe80000000800 */
[----:B------:R-:W0:Y:S04]  /*09d0*/  LDS R21, [R9] ;  /* 0x0000000009157984 */ /* 0x000e280000000800 */
[----:B------:R-:W2:Y:S01]  /*09e0*/  LDS R19, [R12] ;  /* 0x000000000c137984 */ /* 0x000ea20000000800 */
[----:B0-----:R-:W-:-:S05]  /*09f0*/  IMAD.IADD R20, R20, 0x1, R21 ;  /* 0x0000000114147824 */ /* 0x001fca00078e0215 */
[----:B--2---:R-:W-:-:S13]  /*0a00*/  ISETP.GT.AND P5, PT, R19, R20, PT ;  /* 0x000000141300720c */ /* 0x004fda0003fa4270 */
[----:B------:R2:W-:Y:S02]  /*0a10*/  @P5 STS [R12], R20 ;  /* 0x000000140c005388 */ /* 0x0005e40000000800 */
.L_x_11:
[----:B------:R-:W-:Y:S05]  /*0a20*/  BSYNC.RECONVERGENT B0 ;  /* 0x0000000000007941 */ /* 0x000fea0003800200 */
.L_x_10:
[----:B------:R-:W-:Y:S04]  /*0a30*/  BSSY.RECONVERGENT B0, `(.L_x_12) ;  /* 0x0000008000007945 */ /* 0x000fe80003800200 */
[----:B------:R-:W-:Y:S05]  /*0a40*/  @P3 BRA `(.L_x_13) ;  /* 0x0000000000183947 */ /* 0x000fea0003800000 */
[----:B0-2---:R-:W-:Y:S04]  /*0a50*/  LDS R20, [R16] ;  /* 0x0000000010147984 */ /* 0x005fe80000000800 */
[----:B------:R-:W0:Y:S04]  /*0a60*/  LDS R21, [R9] ;  /* 0x0000000009157984 */ /* 0x000e280000000800 */
[----:B------:R-:W2:Y:S01]  /*0a70*/  LDS R19, [R13] ;  /* 0x000000000d137984 */ /* 0x000ea20000000800 */
[----:B0-----:R-:W-:-:S05]  /*0a80*/  IMAD.IADD R20, R20, 0x1, R21 ;  /* 0x0000000114147824 */ /* 0x001fca00078e0215 */
[----:B--2---:R-:W-:-:S13]  /*0a90*/  ISETP.GT.AND P5, PT, R19, R20, PT ;  /* 0x000000141300720c */ /* 0x004fda0003fa4270 */
[----:B------:R3:W-:Y:S02]  /*0aa0*/  @P5 STS [R13], R20 ;  /* 0x000000140d005388 */ /* 0x0007e40000000800 */
.L_x_13:
[----:B------:R-:W-:Y:S05]  /*0ab0*/  BSYNC.RECONVERGENT B0 ;  /* 0x0000000000007941 */ /* 0x000fea0003800200 */
.L_x_12:
[----:B------:R-:W-:Y:S04]  /*0ac0*/  BSSY.RECONVERGENT B0, `(.L_x_14) ;  /* 0x0000008000007945 */ /* 0x000fe80003800200 */
[----:B------:R-:W-:Y:S05]  /*0ad0*/  @P4 BRA `(.L_x_15) ;  /* 0x0000000000184947 */ /* 0x000fea0003800000 */
[----:B0-23--:R-:W-:Y:S04]  /*0ae0*/  LDS R20, [R15] ;  /* 0x000000000f147984 */ /* 0x00dfe80000000800 */
[----:B------:R-:W0:Y:S04]  /*0af0*/  LDS R21, [R9] ;  /* 0x0000000009157984 */ /* 0x000e280000000800 */
[----:B------:R-:W2:Y:S01]  /*0b00*/  LDS R19, [R22] ;  /* 0x0000000016137984 */ /* 0x000ea20000000800 */
[----:B0-----:R-:W-:-:S04]  /*0b10*/  IADD3 R20, PT, PT, R20, R21, RZ ;  /* 0x0000001514147210 */ /* 0x001fc80007ffe0ff */
[----:B--2---:R-:W-:-:S13]  /*0b20*/  ISETP.GT.AND P5, PT, R19, R20, PT ;  /* 0x000000141300720c */ /* 0x004fda0003fa4270 */
[----:B------:R4:W-:Y:S02]  /*0b30*/  @P5 STS [R22], R20 ;  /* 0x0000001416005388 */ /* 0x0009e40000000800 */
.L_x_15:
[----:B------:R-:W-:Y:S05]  /*0b40*/  BSYNC.RECONVERGENT B0 ;  /* 0x0000000000007941 */ /* 0x000fea0003800200 */
.L_x_14:
[----:B------:R-:W-:Y:S01]  /*0b50*/  UIADD3 UR4, UPT, UPT, UR4, 0x1, URZ ;  /* 0x0000000104047890 */ /* 0x000fe2000fffe0ff */
[----:B------:R-:W-:Y:S01]  /*0b60*/  VIADD R18, R18, 0x1 ;  /* 0x0000000112127836 */ /* 0x000fe20000000000 */
[----:B------:R-:W-:Y:S01]  /*0b70*/  IADD3 R16, PT, PT, R16, 0x4, RZ ;  /* 0x0000000410107810 */ /* 0x000fe20007ffe0ff */
[C---:B-1----:R-:W-:Y:S02]  /*0b80*/  IMAD R9, R8.reuse, 0x4, R9 ;  /* 0x0000000408097824 */ /* 0x042fe400078e0209 */
[----:B------:R-:W-:Y:S01]  /*0b90*/  VIADD R15, R15, 0x4 ;  /* 0x000000040f0f7836 */ /* 0x000fe20000000000 */
[----:B------:R-:W-:Y:S01]  /*0ba0*/  ISETP.LE.AND P5, PT, R8, UR4, PT ;  /* 0x0000000408007c0c */ /* 0x000fe2000bfa3270 */
[----:B------:R-:W-:Y:S01]  /*0bb0*/  VIADD R17, R17, 0x4 ;  /* 0x0000000411117836 */ /* 0x000fe20000000000 */
[----:B------:R-:W-:Y:S01]  /*0bc0*/  ISETP.LT.AND P6, PT, R18, UR5, PT ;  /* 0x0000000512007c0c */ /* 0x000fe2000bfc1270 */
[----:B------:R-:W-:-:S12]  /*0bd0*/  VIADD R14, R14, 0x4 ;  /* 0x000000040e0e7836 */ /* 0x000fd80000000000 */
[----:B------:R-:W-:Y:S05]  /*0be0*/  @!P5 BRA P6, `(.L_x_16) ;  /* 0xfffffffc0044d947 */ /* 0x000fea000303ffff */
.L_x_7:
[----:B------:R-:W-:Y:S01]  /*0bf0*/  ISETP.NE.AND P4, PT, R26, RZ, PT ;  /* 0x000000ff1a00720c */ /* 0x000fe20003f85270 */
[----:B------:R-:W1:Y:S01]  /*0c00*/  @!P0 LDS R9, [R0] ;  /* 0x0000000000098984 */ /* 0x000e620000000800 */
[----:B------:R-:W-:Y:S02]  /*0c10*/  ISETP.NE.AND P6, PT, R25, RZ, PT ;  /* 0x000000ff1900720c */ /* 0x000fe40003fc5270 */
[----:B------:R-:W-:-:S09]  /*0c20*/  ISETP.NE.AND P5, PT, R27, RZ, PT ;  /* 0x000000ff1b00720c */ /* 0x000fd20003fa5270 */
[----:B------:R-:W5:Y:S04]  /*0c30*/  @!P4 LDS R15, [R12] ;  /* 0x000000000c0fc984 */ /* 0x000f680000000800 */
[----:B---3--:R-:W3:Y:S04]  /*0c40*/  @!P6 LDS R13, [R13] ;  /* 0x000000000d0de984 */ /* 0x008ee80000000800 */
[----:B-1----:R1:W-:Y:S04]  /*0c50*/  @!P0 STG.E desc[UR8][R2.64], R9 ;  /* 0x0000000902008986 */ /* 0x0023e8000c101908 */
[----:B-----5:R1:W-:Y:S04]  /*0c60*/  @!P4 STG.E desc[UR8][R4.64], R15 ;  /* 0x0000000f0400c986 */ /* 0x0203e8000c101908 */
[----:B---3--:R1:W-:Y:S01]  /*0c70*/  @!P6 STG.E desc[UR8][R6.64], R13 ;  /* 0x0000000d0600e986 */ /* 0x0083e2000c101908 */
[----:B------:R-:W-:Y:S05]  /*0c80*/  @P5 EXIT ;  /* 0x000000000000594d */ /* 0x000fea0003800000 */
[----:B-1----:R-:W1:Y:S04]  /*0c90*/  LDS R3, [R22] ;  /* 0x0000000016037984 */ /* 0x002e680000000800 */
[----:B-1----:R-:W-:Y:S01]  /*0ca0*/  STG.E desc[UR8][R10.64], R3 ;  /* 0x000000030a007986 */ /* 0x002fe2000c101908 */
[----:B------:R-:W-:Y:S05]  /*0cb0*/  EXIT ;  /* 0x000000000000794d */ /* 0x000fea0003800000 */
.L_x_17:
        /* <DEDUP_REMOVED lines=12> */
.L_x_48:


//--------------------- .text._Z13p1_cal_kerneliiiiiiiPii --------------------------
	.section	.text._Z13p1_cal_kerneliiiiiiiPii,"ax",@progbits
	.align	128
        .global         _Z13p1_cal_kerneliiiiiiiPii
        .type           _Z13p1_cal_kerneliiiiiiiPii,@function
        .size           _Z13p1_cal_kerneliiiiiiiPii,(.L_x_49 - _Z13p1_cal_kerneliiiiiiiPii)
        .other          _Z13p1_cal_kerneliiiiiiiPii,@"STO_CUDA_ENTRY STV_DEFAULT"
_Z13p1_cal_kerneliiiiiiiPii:
.text._Z13p1_cal_kerneliiiiiiiPii:
[----:B------:R-:W-:Y:S01]  /*0000*/  LDC R1, c[0x0][0x37c] ;  /* 0x0000df00ff017b82 */ /* 0x000fe20000000800 */
[----:B------:R-:W0:Y:S07]  /*0010*/  S2R R14, SR_TID.X ;  /* 0x00000000000e7919 */ /* 0x000e2e0000002100 */
[----:B------:R-:W0:Y:S01]  /*0020*/  LDC R17, c[0x0][0x380] ;  /* 0x0000e000ff117b82 */ /* 0x000e220000000800 */
[----:B------:R-:W0:Y:S01]  /*0030*/  LDCU.64 UR4, c[0x0][0x388] ;  /* 0x00007100ff0477ac */ /* 0x000e220008000a00 */
[----:B------:R-:W1:Y:S01]  /*0040*/  S2R R16, SR_TID.Y ;  /* 0x0000000000107919 */ /* 0x000e620000002200 */
[----:B------:R-:W2:Y:S05]  /*0050*/  LDCU UR8, c[0x0][0x3a8] ;  /* 0x00007500ff0877ac */ /* 0x000eaa0008000800 */
[----:B------:R-:W3:Y:S01]  /*0060*/  LDC R15, c[0x0][0x398] ;  /* 0x0000e600ff0f7b82 */ /* 0x000ee20000000800 */
[----:B------:R-:W4:Y:S07]  /*0070*/  LDCU.64 UR6, c[0x0][0x358] ;  /* 0x00006b00ff0677ac */ /* 0x000f2e0008000a00 */
[----:B------:R-:W5:Y:S01]  /*0080*/  LDC.64 R8, c[0x0][0x3a0] ;  /* 0x0000e800ff087b82 */ /* 0x000f620000000a00 */
[----:B0-----:R-:W-:-:S02]  /*0090*/  IMAD R13, R17, UR5, R14 ;  /* 0x00000005110d7c24 */ /* 0x001fc4000f8e020e */
[----:B-1----:R-:W-:-:S04]  /*00a0*/  IMAD R12, R17, UR4, R16 ;  /* 0x00000004110c7c24 */ /* 0x002fc8000f8e0210 */
[C---:B------:R-:W-:Y:S01]  /*00b0*/  VIADD R11, R12.reuse, 0x10 ;  /* 0x000000100c0b7836 */ /* 0x040fe20000000000 */
[----:B------:R-:W-:Y:S01]  /*00c0*/  VIMNMX R24, PT, PT, R13, R12, !PT ;  /* 0x0000000c0d187248 */ /* 0x000fe20007fe0100 */
[C---:B--2---:R-:W-:Y:S02]  /*00d0*/  IMAD R5, R12.reuse, UR8, R13 ;  /* 0x000000080c057c24 */ /* 0x044fe4000f8e020d */
[----:B------:R-:W-:Y:S01]  /*00e0*/  VIADD R10, R12, 0x20 ;  /* 0x000000200c0a7836 */ /* 0x000fe20000000000 */
[----:B---3--:R-:W-:Y:S01]  /*00f0*/  ISETP.GE.AND P1, PT, R24, R15, PT ;  /* 0x0000000f1800720c */ /* 0x008fe20003f26270 */
[----:B-----5:R-:W-:Y:S01]  /*0100*/  IMAD.WIDE R4, R5, 0x4, R8 ;  /* 0x0000000405047825 */ /* 0x020fe200078e0208 */
[----:B------:R-:W-:-:S04]  /*0110*/  VIMNMX R28, PT, PT, R13, R11, !PT ;  /* 0x0000000b0d1c7248 */ /* 0x000fc80007fe0100 */
[----:B------:R-:W-:Y:S01]  /*0120*/  ISETP.GE.AND P2, PT, R28, R15, PT ;  /* 0x0000000f1c00720c */ /* 0x000fe20003f46270 */
[----:B------:R-:W-:Y:S02]  /*0130*/  IMAD R7, R11, UR8, R13 ;  /* 0x000000080b077c24 */ /* 0x000fe4000f8e020d */
[----:B------:R-:W-:Y:S02]  /*0140*/  VIADD R0, R12, 0x30 ;  /* 0x000000300c007836 */ /* 0x000fe40000000000 */
[----:B------:R-:W-:Y:S02]  /*0150*/  IMAD.WIDE R6, R7, 0x4, R8 ;  /* 0x0000000407067825 */ /* 0x000fe400078e0208 */
[----:B----4-:R-:W2:Y:S01]  /*0160*/  @!P1 LDG.E R21, desc[UR6][R4.64] ;  /* 0x0000000604159981 */ /* 0x010ea2000c1e1900 */
[C---:B------:R-:W-:Y:S02]  /*0170*/  VIMNMX R22, PT, PT, R13.reuse, R10, !PT ;  /* 0x0000000a0d167248 */ /* 0x040fe40007fe0100 */
[----:B------:R-:W-:-:S02]  /*0180*/  VIMNMX R20, PT, PT, R13, R0, !PT ;  /* 0x000000000d147248 */ /* 0x000fc40007fe0100 */
[-C--:B------:R-:W-:Y:S01]  /*0190*/  ISETP.GE.AND P3, PT, R22, R15.reuse, PT ;  /* 0x0000000f1600720c */ /* 0x080fe20003f66270 */
[----:B------:R-:W3:Y:S01]  /*01a0*/  @!P2 LDG.E R18, desc[UR6][R6.64] ;  /* 0x000000060612a981 */ /* 0x000ee2000c1e1900 */
[----:B------:R-:W-:Y:S01]  /*01b0*/  ISETP.GE.AND P4, PT, R20, R15, PT ;  /* 0x0000000f1400720c */ /* 0x000fe20003f86270 */
[--C-:B------:R-:W-:Y:S02]  /*01c0*/  IMAD R3, R10, UR8, R13.reuse ;  /* 0x000000080a037c24 */ /* 0x100fe4000f8e020d */
[----:B------:R-:W-:Y:S02]  /*01d0*/  IMAD R23, R0, UR8, R13 ;  /* 0x0000000800177c24 */ /* 0x000fe4000f8e020d */
[----:B------:R-:W-:-:S04]  /*01e0*/  IMAD.WIDE R2, R3, 0x4, R8 ;  /* 0x0000000403027825 */ /* 0x000fc800078e0208 */
[----:B------:R-:W-:Y:S02]  /*01f0*/  IMAD.WIDE R8, R23, 0x4, R8 ;  /* 0x0000000417087825 */ /* 0x000fe400078e0208 */
[----:B------:R-:W4:Y:S04]  /*0200*/  @!P3 LDG.E R19, desc[UR6][R2.64] ;  /* 0x000000060213b981 */ /* 0x000f28000c1e1900 */
[----:B------:R-:W5:Y:S01]  /*0210*/  @!P4 LDG.E R26, desc[UR6][R8.64] ;  /* 0x00000006081ac981 */ /* 0x000f62000c1e1900 */
[----:B------:R-:W0:Y:S01]  /*0220*/  S2UR UR5, SR_CgaCtaId ;  /* 0x00000000000579c3 */ /* 0x000e220000008800 */
[C---:B------:R-:W-:Y:S01]  /*0230*/  IMAD R25, R16.reuse, R17, RZ ;  /* 0x0000001110197224 */ /* 0x040fe200078e02ff */
[----:B------:R-:W-:Y:S01]  /*0240*/  UMOV UR4, 0x400 ;  /* 0x0000040000047882 */ /* 0x000fe20000000000 */
[----:B------:R-:W-:Y:S01]  /*0250*/  VIADD R23, R16, 0x10 ;  /* 0x0000001010177836 */ /* 0x000fe20000000000 */
[-C--:B------:R-:W-:Y:S01]  /*0260*/  ISETP.GE.AND P5, PT, R24, R15.reuse, PT ;  /* 0x0000000f1800720c */ /* 0x080fe20003fa6270 */
[----:B------:R-:W-:Y:S01]  /*0270*/  IMAD.IADD R24, R25, 0x1, R14 ;  /* 0x0000000119187824 */ /* 0x000fe200078e020e */
[----:B------:R-:W-:Y:S01]  /*0280*/  ISETP.GE.AND P0, PT, R28, R15, PT ;  /* 0x0000000f1c00720c */ /* 0x000fe20003f06270 */
[----:B------:R-:W-:Y:S01]  /*0290*/  IMAD R23, R23, R17, RZ ;  /* 0x0000001117177224 */ /* 0x000fe200078e02ff */
[----:B------:R-:W-:Y:S01]  /*02a0*/  P2R R28, PR, RZ, 0x20 ;  /* 0x00000020ff1c7803 */ /* 0x000fe20000000000 */
[----:B------:R-:W-:Y:S01]  /*02b0*/  VIADD R27, R16, 0x20 ;  /* 0x00000020101b7836 */ /* 0x000fe20000000000 */
[----:B------:R-:W-:-:S02]  /*02c0*/  P2R R29, PR, RZ, 0x1 ;  /* 0x00000001ff1d7803 */ /* 0x000fc40000000000 */
[----:B------:R-:W-:Y:S01]  /*02d0*/  ISETP.GE.AND P0, PT, R22, R15, PT ;  /* 0x0000000f1600720c */ /* 0x000fe20003f06270 */
[----:B------:R-:W-:Y:S02]  /*02e0*/  IMAD.IADD R22, R23, 0x1, R14 ;  /* 0x0000000117167824 */ /* 0x000fe400078e020e */
[----:B------:R-:W-:Y:S01]  /*02f0*/  IMAD R27, R27, R17, RZ ;  /* 0x000000111b1b7224 */ /* 0x000fe200078e02ff */
[----:B0-----:R-:W-:-:S06]  /*0300*/  ULEA UR4, UR5, UR4, 0x18 ;  /* 0x0000000405047291 */ /* 0x001fcc000f8ec0ff */
[----:B------:R-:W-:Y:S02]  /*0310*/  LEA R24, R24, UR4, 0x2 ;  /* 0x0000000418187c11 */ /* 0x000fe4000f8e10ff */
[----:B------:R-:W-:-:S03]  /*0320*/  LEA R22, R22, UR4, 0x2 ;  /* 0x0000000416167c11 */ /* 0x000fc6000f8e10ff */
[----:B--2---:R0:W-:Y:S04]  /*0330*/  @!P1 STS [R24], R21 ;  /* 0x0000001518009388 */ /* 0x0041e80000000800 */
[----:B---3--:R1:W-:Y:S01]  /*0340*/  @!P2 STS [R22], R18 ;  /* 0x000000121600a388 */ /* 0x0083e20000000800 */
[----:B------:R-:W-:Y:S01]  /*0350*/  ISETP.GE.AND P2, PT, R20, R15, PT ;  /* 0x0000000f1400720c */ /* 0x000fe20003f46270 */
[----:B0-----:R-:W-:Y:S02]  /*0360*/  VIADD R21, R16, 0x30 ;  /* 0x0000003010157836 */ /* 0x001fe40000000000 */
[----:B------:R-:W-:-:S05]  /*0370*/  IMAD.IADD R16, R27, 0x1, R14 ;  /* 0x000000011b107824 */ /* 0x000fca00078e020e */
[----:B-1----:R-:W-:Y:S01]  /*0380*/  LEA R18, R16, UR4, 0x2 ;  /* 0x0000000410127c11 */ /* 0x002fe2000f8e10ff */
[----:B------:R-:W-:-:S04]  /*0390*/  IMAD R16, R21, R17, RZ ;  /* 0x0000001115107224 */ /* 0x000fc800078e02ff */
[----:B------:R-:W-:Y:S01]  /*03a0*/  IMAD.IADD R21, R16, 0x1, R14 ;  /* 0x0000000110157824 */ /* 0x000fe200078e020e */
[----:B----4-:R0:W-:Y:S04]  /*03b0*/  @!P3 STS [R18], R19 ;  /* 0x000000131200b388 */ /* 0x0101e80000000800 */
[----:B------:R-:W-:-:S05]  /*03c0*/  LEA R21, R21, UR4, 0x2 ;  /* 0x0000000415157c11 */ /* 0x000fca000f8e10ff */
[----:B-----5:R1:W-:Y:S01]  /*03d0*/  @!P4 STS [R21], R26 ;  /* 0x0000001a1500c388 */ /* 0x0203e20000000800 */
[----:B0-----:R-:W-:Y:S01]  /*03e0*/  P2R R19, PR, RZ, 0x4 ;  /* 0x00000004ff137803 */ /* 0x001fe20000000000 */
[----:B-1----:R-:W0:Y:S02]  /*03f0*/  LDC R26, c[0x0][0x384] ;  /* 0x0000e100ff1a7b82 */ /* 0x002e240000000800 */
[----:B0-----:R-:W-:-:S05]  /*0400*/  IMAD R26, R17, R26, RZ ;  /* 0x0000001a111a7224 */ /* 0x001fca00078e02ff */
[----:B------:R-:W-:-:S04]  /*0410*/  ISETP.GE.AND P1, PT, R26, R15, PT ;  /* 0x0000000f1a00720c */ /* 0x000fc80003f26270 */
[----:B------:R-:W-:-:S13]  /*0420*/  ISETP.LT.OR P1, PT, R17, 0x1, P1 ;  /* 0x000000011100780c */ /* 0x000fda0000f21670 */
[----:B------:R-:W-:Y:S05]  /*0430*/  @P1 BRA `(.L_x_18) ;  /* 0x0000000000f01947 */ /* 0x000fea0003800000 */
[----:B------:R-:W0:Y:S01]  /*0440*/  LDC R17, c[0x0][0x380] ;  /* 0x0000e000ff117b82 */ /* 0x000e220000000800 */
[-C--:B------:R-:W-:Y:S01]  /*0450*/  ISETP.GE.AND P4, PT, R13, R15.reuse, PT ;  /* 0x0000000f0d00720c */ /* 0x080fe20003f86270 */
[----:B------:R-:W1:Y:S01]  /*0460*/  LDCU UR5, c[0x0][0x398] ;  /* 0x00007300ff0577ac */ /* 0x000e620008000800 */
[----:B------:R-:W-:Y:S02]  /*0470*/  LEA R16, R16, UR4, 0x2 ;  /* 0x0000000410107c11 */ /* 0x000fe4000f8e10ff */
[-C--:B------:R-:W-:Y:S02]  /*0480*/  ISETP.GE.OR P1, PT, R12, R15.reuse, P4 ;  /* 0x0000000f0c00720c */ /* 0x080fe40002726670 */
[-C--:B------:R-:W-:Y:S02]  /*0490*/  ISETP.GE.OR P2, PT, R11, R15.reuse, P4 ;  /* 0x0000000f0b00720c */ /* 0x080fe40002746670 */
[-C--:B------:R-:W-:Y:S02]  /*04a0*/  ISETP.GE.OR P3, PT, R10, R15.reuse, P4 ;  /* 0x0000000f0a00720c */ /* 0x080fe40002766670 */
[----:B------:R-:W-:-:S02]  /*04b0*/  ISETP.GE.OR P4, PT, R0, R15, P4 ;  /* 0x0000000f0000720c */ /* 0x000fc40002786670 */
[----:B------:R-:W-:Y:S02]  /*04c0*/  LEA R27, R27, UR4, 0x2 ;  /* 0x000000041b1b7c11 */ /* 0x000fe4000f8e10ff */
[----:B------:R-:W-:Y:S02]  /*04d0*/  LEA R23, R23, UR4, 0x2 ;  /* 0x0000000417177c11 */ /* 0x000fe4000f8e10ff */
[----:B------:R-:W-:Y:S02]  /*04e0*/  LEA R14, R14, UR4, 0x2 ;  /* 0x000000040e0e7c11 */ /* 0x000fe4000f8e10ff */
[----:B------:R-:W-:Y:S01]  /*04f0*/  LEA R25, R25, UR4, 0x2 ;  /* 0x0000000419197c11 */ /* 0x000fe2000f8e10ff */
[----:B-1----:R-:W-:-:S06]  /*0500*/  UMOV UR4, URZ ;  /* 0x000000ff00047c82 */ /* 0x002fcc0008000000 */
.L_x_27:
[----:B------:R-:W-:Y:S06]  /*0510*/  BAR.SYNC.DEFER_BLOCKING 0x0 ;  /* 0x0000000000007b1d */ /* 0x000fec0000010000 */
[----:B------:R-:W-:Y:S04]  /*0520*/  BSSY.RECONVERGENT B0, `(.L_x_19) ;  /* 0x0000008000007945 */ /* 0x000fe80003800200 */
[----:B-1234-:R-:W-:Y:S05]  /*0530*/  @P1 BRA `(.L_x_20) ;  /* 0x0000000000181947 */ /* 0x01efea0003800000 */
[----:B------:R-:W-:Y:S04]  /*0540*/  LDS R10, [R25] ;  /* 0x00000000190a7984 */ /* 0x000fe80000000800 */
[----:B------:R-:W1:Y:S04]  /*0550*/  LDS R11, [R14] ;  /* 0x000000000e0b7984 */ /* 0x000e680000000800 */
[----:B------:R-:W2:Y:S01]  /*0560*/  LDS R0, [R24] ;  /* 0x0000000018007984 */ /* 0x000ea20000000800 */
[----:B-1----:R-:W-:-:S05]  /*0570*/  IMAD.IADD R11, R10, 0x1, R11 ;  /* 0x000000010a0b7824 */ /* 0x002fca00078e020b */
[----:B--2---:R-:W-:-:S13]  /*0580*/  ISETP.GT.AND P5, PT, R0, R11, PT ;  /* 0x0000000b0000720c */ /* 0x004fda0003fa4270 */
[----:B------:R1:W-:Y:S02]  /*0590*/  @P5 STS [R24], R11 ;  /* 0x0000000b18005388 */ /* 0x0003e40000000800 */
.L_x_20:
[----:B------:R-:W-:Y:S05]  /*05a0*/  BSYNC.RECONVERGENT B0 ;  /* 0x0000000000007941 */ /* 0x000fea0003800200 */
.L_x_19:
[----:B------:R-:W-:Y:S04]  /*05b0*/  BSSY.RECONVERGENT B0, `(.L_x_21) ;  /* 0x0000008000007945 */ /* 0x000fe80003800200 */
[----:B------:R-:W-:Y:S05]  /*05c0*/  @P2 BRA `(.L_x_22) ;  /* 0x0000000000182947 */ /* 0x000fea0003800000 */
[----:B------:R-:W-:Y:S04]  /*05d0*/  LDS R10, [R23] ;  /* 0x00000000170a7984 */ /* 0x000fe80000000800 */
[----:B-1----:R-:W1:Y:S04]  /*05e0*/  LDS R11, [R14] ;  /* 0x000000000e0b7984 */ /* 0x002e680000000800 */
[----:B------:R-:W2:Y:S01]  /*05f0*/  LDS R0, [R22] ;  /* 0x0000000016007984 */ /* 0x000ea20000000800 */
[----:B-1----:R-:W-:-:S05]  /*0600*/  IMAD.IADD R11, R10, 0x1, R11 ;  /* 0x000000010a0b7824 */ /* 0x002fca00078e020b */
[----:B--2---:R-:W-:-:S13]  /*0610*/  ISETP.GT.AND P5, PT, R0, R11, PT ;  /* 0x0000000b0000720c */ /* 0x004fda0003fa4270 */
[----:B------:R2:W-:Y:S02]  /*0620*/  @P5 STS [R22], R11 ;  /* 0x0000000b16005388 */ /* 0x0005e40000000800 */
.L_x_22:
[----:B------:R-:W-:Y:S05]  /*0630*/  BSYNC.RECONVERGENT B0 ;  /* 0x0000000000007941 */ /* 0x000fea0003800200 */
.L_x_21:
[----:B------:R-:W-:Y:S04]  /*0640*/  BSSY.RECONVERGENT B0, `(.L_x_23) ;  /* 0x0000008000007945 */ /* 0x000fe80003800200 */
[----:B------:R-:W-:Y:S05]  /*0650*/  @P3 BRA `(.L_x_24) ;  /* 0x0000000000183947 */ /* 0x000fea0003800000 */
[----:B------:R-:W-:Y:S04]  /*0660*/  LDS R10, [R27] ;  /* 0x000000001b0a7984 */ /* 0x000fe80000000800 */
[----:B-12---:R-:W1:Y:S04]  /*0670*/  LDS R11, [R14] ;  /* 0x000000000e0b7984 */ /* 0x006e680000000800 */
[----:B------:R-:W2:Y:S01]  /*0680*/  LDS R0, [R18] ;  /* 0x0000000012007984 */ /* 0x000ea20000000800 */
[----:B-1----:R-:W-:-:S05]  /*0690*/  IMAD.IADD R11, R10, 0x1, R11 ;  /* 0x000000010a0b7824 */ /* 0x002fca00078e020b */
[----:B--2---:R-:W-:-:S13]  /*06a0*/  ISETP.GT.AND P5, PT, R0, R11, PT ;  /* 0x0000000b0000720c */ /* 0x004fda0003fa4270 */
[----:B------:R3:W-:Y:S02]  /*06b0*/  @P5 STS [R18], R11 ;  /* 0x0000000b12005388 */ /* 0x0007e40000000800 */
.L_x_24:
[----:B------:R-:W-:Y:S05]  /*06c0*/  BSYNC.RECONVERGENT B0 ;  /* 0x0000000000007941 */ /* 0x000fea0003800200 */
.L_x_23:
[----:B------:R-:W-:Y:S04]  /*06d0*/  BSSY.RECONVERGENT B0, `(.L_x_25) ;  /* 0x0000008000007945 */ /* 0x000fe80003800200 */
[----:B------:R-:W-:Y:S05]  /*06e0*/  @P4 BRA `(.L_x_26) ;  /* 0x0000000000184947 */ /* 0x000fea0003800000 */
[----:B------:R-:W-:Y:S04]  /*06f0*/  LDS R10, [R16] ;  /* 0x00000000100a7984 */ /* 0x000fe80000000800 */
[----:B-123--:R-:W1:Y:S04]  /*0700*/  LDS R11, [R14] ;  /* 0x000000000e0b7984 */ /* 0x00ee680000000800 */
[----:B------:R-:W2:Y:S01]  /*0710*/  LDS R0, [R21] ;  /* 0x0000000015007984 */ /* 0x000ea20000000800 */
[----:B-1----:R-:W-:-:S05]  /*0720*/  IMAD.IADD R10, R10, 0x1, R11 ;  /* 0x000000010a0a7824 */ /* 0x002fca00078e020b */
[----:B--2---:R-:W-:-:S13]  /*0730*/  ISETP.GT.AND P5, PT, R0, R10, PT ;  /* 0x0000000a0000720c */ /* 0x004fda0003fa4270 */
[----:B------:R4:W-:Y:S02]  /*0740*/  @P5 STS [R21], R10 ;  /* 0x0000000a15005388 */ /* 0x0009e40000000800 */
.L_x_26:
[----:B------:R-:W-:Y:S05]  /*0750*/  BSYNC.RECONVERGENT B0 ;  /* 0x0000000000007941 */ /* 0x000fea0003800200 */
.L_x_25:
[----:B------:R-:W-:Y:S01]  /*0760*/  UIADD3 UR4, UPT, UPT, UR4, 0x1, URZ ;  /* 0x0000000104047890 */ /* 0x000fe2000fffe0ff */
[----:B------:R-:W-:Y:S02]  /*0770*/  VIADD R26, R26, 0x1 ;  /* 0x000000011a1a7836 */ /* 0x000fe40000000000 */
[----:B------:R-:W-:Y:S02]  /*0780*/  VIADD R16, R16, 0x4 ;  /* 0x0000000410107836 */ /* 0x000fe40000000000 */
[----:B------:R-:W-:Y:S01]  /*0790*/  VIADD R27, R27, 0x4 ;  /* 0x000000041b1b7836 */ /* 0x000fe20000000000 */
[----:B0-----:R-:W-:Y:S01]  /*07a0*/  ISETP.LE.AND P5, PT, R17, UR4, PT ;  /* 0x0000000411007c0c */ /* 0x001fe2000bfa3270 */
[----:B------:R-:W-:Y:S01]  /*07b0*/  VIADD R23, R23, 0x4 ;  /* 0x0000000417177836 */ /* 0x000fe20000000000 */
[----:B------:R-:W-:Y:S01]  /*07c0*/  ISETP.LT.AND P6, PT, R26, UR5, PT ;  /* 0x000000051a007c0c */ /* 0x000fe2000bfc1270 */
[----:B------:R-:W-:Y:S02]  /*07d0*/  IMAD R14, R17, 0x4, R14 ;  /* 0x00000004110e7824 */ /* 0x000fe400078e020e */
[----:B------:R-:W-:-:S10]  /*07e0*/  VIADD R25, R25, 0x4 ;  /* 0x0000000419197836 */ /* 0x000fd40000000000 */
[----:B------:R-:W-:Y:S05]  /*07f0*/  @!P5 BRA P6, `(.L_x_27) ;  /* 0xfffffffc0044d947 */ /* 0x000fea000303ffff */
.L_x_18:
[----:B------:R-:W-:Y:S01]  /*0800*/  ISETP.NE.AND P4, PT, R28, RZ, PT ;  /* 0x000000ff1c00720c */ /* 0x000fe20003f85270 */
[----:B------:R-:W-:Y:S01]  /*0810*/  @!P0 LDS R15, [R18] ;  /* 0x00000000120f8984 */ /* 0x000fe20000000800 */
[----:B------:R-:W-:Y:S02]  /*0820*/  ISETP.NE.AND P6, PT, R29, RZ, PT ;  /* 0x000000ff1d00720c */ /* 0x000fe40003fc5270 */
[----:B------:R-:W-:-:S09]  /*0830*/  ISETP.NE.AND P5, PT, R19, RZ, PT ;  /* 0x000000ff1300720c */ /* 0x000fd20003fa5270 */
[----:B-123--:R-:W0:Y:S04]  /*0840*/  @!P4 LDS R11, [R24] ;  /* 0x00000000180bc984 */ /* 0x00ee280000000800 */
[----:B------:R-:W1:Y:S04]  /*0850*/  @!P6 LDS R13, [R22] ;  /* 0x00000000160de984 */ /* 0x000e680000000800 */
[----:B0-----:R0:W-:Y:S04]  /*0860*/  @!P4 STG.E desc[UR6][R4.64], R11 ;  /* 0x0000000b0400c986 */ /* 0x0011e8000c101906 */
[----:B-1----:R0:W-:Y:S04]  /*0870*/  @!P6 STG.E desc[UR6][R6.64], R13 ;  /* 0x0000000d0600e986 */ /* 0x0021e8000c101906 */
[----:B------:R0:W-:Y:S01]  /*0880*/  @!P0 STG.E desc[UR6][R2.64], R15 ;  /* 0x0000000f02008986 */ /* 0x0001e2000c101906 */
[----:B------:R-:W-:Y:S05]  /*0890*/  @P5 EXIT ;  /* 0x000000000000594d */ /* 0x000fea0003800000 */
[----:B----4-:R-:W1:Y:S04]  /*08a0*/  LDS R21, [R21] ;  /* 0x0000000015157984 */ /* 0x010e680000000800 */
[----:B-1----:R-:W-:Y:S01]  /*08b0*/  STG.E desc[UR6][R8.64], R21 ;  /* 0x0000001508007986 */ /* 0x002fe2000c101906 */
[----:B------:R-:W-:Y:S05]  /*08c0*/  EXIT ;  /* 0x000000000000794d */ /* 0x000fea0003800000 */
.L_x_28:
        /* <DEDUP_REMOVED lines=11> */
.L_x_49:


//--------------------- .text._Z10cal_kerneliiiiiiiPi --------------------------
	.section	.text._Z10cal_kerneliiiiiiiPi,"ax",@progbits
	.align	128
        .global         _Z10cal_kerneliiiiiiiPi
        .type           _Z10cal_kerneliiiiiiiPi,@function
        .size           _Z10cal_kerneliiiiiiiPi,(.L_x_50 - _Z10cal_kerneliiiiiiiPi)
        .other          _Z10cal_kerneliiiiiiiPi,@"STO_CUDA_ENTRY STV_DEFAULT"
_Z10cal_kerneliiiiiiiPi:
.text._Z10cal_kerneliiiiiiiPi:
[----:B------:R-:W-:Y:S01]  /*0000*/  LDC R1, c[0x0][0x37c] ;  /* 0x0000df00ff017b82 */ /* 0x000fe20000000800 */
[----:B------:R-:W0:Y:S07]  /*0010*/  LDCU UR10, c[0x0][0x390] ;  /* 0x00007200ff0a77ac */ /* 0x000e2e0008000800 */
[----:B------:R-:W1:Y:S01]  /*0020*/  LDC.64 R6, c[0x0][0x380] ;  /* 0x0000e000ff067b82 */ /* 0x000e620000000a00 */
[----:B------:R-:W2:Y:S01]  /*0030*/  LDCU UR12, c[0x0][0x360] ;  /* 0x00006c00ff0c77ac */ /* 0x000ea20008000800 */
[----:B------:R-:W-:-:S06]  /*0040*/  UMOV UR4, URZ ;  /* 0x000000ff00047c82 */ /* 0x000fcc0008000000 */
[----:B------:R-:W3:Y:S01]  /*0050*/  S2UR UR9, SR_CTAID.X ;  /* 0x00000000000979c3 */ /* 0x000ee20000002500 */
[----:B0-----:R-:W0:Y:S08]  /*0060*/  I2F.U32.RP R0, UR10 ;  /* 0x0000000a00007d06 */ /* 0x001e300008209000 */
[----:B--2---:R-:W2:Y:S08]  /*0070*/  I2F.U32.RP R3, UR12 ;  /* 0x0000000c00037d06 */ /* 0x004eb00008209000 */
[----:B0-----:R-:W0:Y:S08]  /*0080*/  MUFU.RCP R0, R0 ;  /* 0x0000000000007308 */ /* 0x001e300000001000 */
[----:B--2---:R-:W2:Y:S01]  /*0090*/  MUFU.RCP R3, R3 ;  /* 0x0000000300037308 */ /* 0x004ea20000001000 */
[----:B0-----:R-:W-:Y:S01]  /*00a0*/  IADD3 R2, PT, PT, R0, 0xffffffe, RZ ;  /* 0x0ffffffe00027810 */ /* 0x001fe20007ffe0ff */
[----:B-1----:R-:W-:-:S06]  /*00b0*/  IMAD R0, R6, R6, -0x1 ;  /* 0xffffffff06007424 */ /* 0x002fcc00078e0206 */
[----:B------:R-:W0:Y:S01]  /*00c0*/  F2I.FTZ.U32.TRUNC.NTZ R2, R2 ;  /* 0x0000000200027305 */ /* 0x000e22000021f000 */
[----:B------:R-:W-:Y:S02]  /*00d0*/  R2UR UR8, R0 ;  /* 0x00000000000872ca */ /* 0x000fe400000e0000 */
[----:B--2---:R-:W-:Y:S01]  /*00e0*/  IADD3 R4, PT, PT, R3, 0xffffffe, RZ ;  /* 0x0ffffffe03047810 */ /* 0x004fe20007ffe0ff */
[----:B------:R-:W-:-:S05]  /*00f0*/  IMAD R3, R6, R7, RZ ;  /* 0x0000000706037224 */ /* 0x000fca00078e02ff */
[----:B------:R-:W1:Y:S01]  /*0100*/  F2I.FTZ.U32.TRUNC.NTZ R4, R4 ;  /* 0x0000000400047305 */ /* 0x000e62000021f000 */
[----:B0-----:R-:W-:Y:S02]  /*0110*/  R2UR UR5, R2 ;  /* 0x00000000020572ca */ /* 0x001fe400000e0000 */
[----:B------:R-:W0:Y:S01]  /*0120*/  LDC R2, c[0x0][0x398] ;  /* 0x0000e600ff027b82 */ /* 0x000e220000000800 */
[----:B-1----:R-:W-:-:S07]  /*0130*/  R2UR UR7, R4 ;  /* 0x00000000040772ca */ /* 0x002fce00000e0000 */
[----:B------:R-:W1:Y:S03]  /*0140*/  LDC.64 R4, c[0x0][0x388] ;  /* 0x0000e200ff047b82 */ /* 0x000e660000000a00 */
[----:B------:R-:W-:-:S04]  /*0150*/  UIADD3 UR6, UPT, UPT, URZ, -UR5, URZ ;  /* 0x80000005ff067290 */ /* 0x000fc8000fffe0ff */
[----:B------:R-:W-:-:S04]  /*0160*/  UIMAD UR6, UR6, UR10, URZ ;  /* 0x0000000a060672a4 */ /* 0x000fc8000f8e02ff */
[----:B------:R-:W-:Y:S02]  /*0170*/  UIMAD.WIDE.U32 UR4, UR5, UR6, UR4 ;  /* 0x00000006050472a5 */ /* 0x000fe4000f8e0004 */
[----:B------:R-:W-:Y:S01]  /*0180*/  UIADD3 UR11, UPT, UPT, URZ, -UR7, URZ ;  /* 0x80000007ff0b7290 */ /* 0x000fe2000fffe0ff */
[----:B------:R-:W-:Y:S01]  /*0190*/  UMOV UR6, URZ ;  /* 0x000000ff00067c82 */ /* 0x000fe20008000000 */
[----:B---3--:R-:W-:Y:S01]  /*01a0*/  UIMAD.WIDE.U32 UR4, UR5, UR9, URZ ;  /* 0x00000009050472a5 */ /* 0x008fe2000f8e00ff */
[----:B0-----:R-:W-:Y:S01]  /*01b0*/  ISETP.GE.AND P0, PT, R3, R2, PT ;  /* 0x000000020300720c */ /* 0x001fe20003f06270 */
[----:B------:R-:W-:Y:S02]  /*01c0*/  UIMAD UR11, UR11, UR12, URZ ;  /* 0x0000000c0b0b72a4 */ /* 0x000fe4000f8e02ff */
[----:B------:R-:W-:Y:S01]  /*01d0*/  UIADD3 UR4, UPT, UPT, -UR5, URZ, URZ ;  /* 0x000000ff05047290 */ /* 0x000fe2000fffe1ff */
[----:B------:R-:W-:Y:S01]  /*01e0*/  ISETP.LT.OR P0, PT, R6, 0x1, P0 ;  /* 0x000000010600780c */ /* 0x000fe20000701670 */
[----:B------:R-:W-:-:S02]  /*01f0*/  UIMAD.WIDE.U32 UR6, UR7, UR11, UR6 ;  /* 0x0000000b070672a5 */ /* 0x000fc4000f8e0006 */
[----:B------:R-:W-:Y:S02]  /*0200*/  UIMAD UR4, UR10, UR4, UR9 ;  /* 0x000000040a0472a4 */ /* 0x000fe4000f8e0209 */
[----:B------:R-:W-:Y:S02]  /*0210*/  UIMAD.WIDE.U32 UR6, UR7, UR8, URZ ;  /* 0x00000008070672a5 */ /* 0x000fe4000f8e00ff */
[----:B------:R-:W-:Y:S02]  /*0220*/  UISETP.GE.U32.AND UP0, UPT, UR4, UR10, UPT ;  /* 0x0000000a0400728c */ /* 0x000fe4000bf06070 */
[----:B------:R-:W-:-:S04]  /*0230*/  UIADD3 UR6, UPT, UPT, -UR7, URZ, URZ ;  /* 0x000000ff07067290 */ /* 0x000fc8000fffe1ff */
[----:B------:R-:W-:-:S04]  /*0240*/  UIMAD UR8, UR12, UR6, UR8 ;  /* 0x000000060c0872a4 */ /* 0x000fc8000f8e0208 */
[----:B------:R-:W-:Y:S02]  /*0250*/  UISETP.GE.U32.AND UP3, UPT, UR8, UR12, UPT ;  /* 0x0000000c0800728c */ /* 0x000fe4000bf66070 */
[----:B------:R-:W-:-:S09]  /*0260*/  @UP0 UIADD3 UR4, UPT, UPT, UR4, -UR10, URZ ;  /* 0x8000000a04040290 */ /* 0x000fd2000fffe0ff */
[----:B------:R-:W-:Y:S01]  /*0270*/  @UP3 UIADD3 UR8, UPT, UPT, UR8, -UR12, URZ ;  /* 0x8000000c08083290 */ /* 0x000fe2000fffe0ff */
[----:B-1----:R-:W-:Y:S11]  /*0280*/  @P0 EXIT ;  /* 0x000000000000094d */ /* 0x002ff60003800000 */
[----:B------:R-:W0:Y:S01]  /*0290*/  S2R R0, SR_TID.X ;  /* 0x0000000000007919 */ /* 0x000e220000002100 */
[----:B------:R-:W-:Y:S01]  /*02a0*/  UISETP.GE.U32.AND UP1, UPT, UR4, UR10, UPT ;  /* 0x0000000a0400728c */ /* 0x000fe2000bf26070 */
[----:B------:R-:W-:Y:S01]  /*02b0*/  MOV R7, UR12 ;  /* 0x0000000c00077c02 */ /* 0x000fe20008000f00 */
[----:B------:R-:W-:Y:S01]  /*02c0*/  UISETP.GE.U32.AND UP4, UPT, UR8, UR12, UPT ;  /* 0x0000000c0800728c */ /* 0x000fe2000bf86070 */
[----:B------:R-:W-:Y:S01]  /*02d0*/  R2UR UR8, R5 ;  /* 0x00000000050872ca */ /* 0x000fe200000e0000 */
[----:B------:R-:W-:Y:S01]  /*02e0*/  UISETP.NE.U32.AND UP2, UPT, UR10, URZ, UPT ;  /* 0x000000ff0a00728c */ /* 0x000fe2000bf45070 */
[----:B------:R-:W-:Y:S01]  /*02f0*/  IMAD.U32 R5, RZ, RZ, UR12 ;  /* 0x0000000cff057e24 */ /* 0x000fe2000f8e00ff */
[----:B------:R-:W-:Y:S01]  /*0300*/  UISETP.NE.U32.AND UP5, UPT, UR12, URZ, UPT ;  /* 0x000000ff0c00728c */ /* 0x000fe2000bfa5070 */
[----:B------:R-:W-:Y:S01]  /*0310*/  VIADDMNMX R2, R3, R6, R2, PT ;  /* 0x0000000603027246 */ /* 0x000fe20003800102 */
[----:B------:R-:W-:Y:S02]  /*0320*/  @UP0 UIADD3 UR5, UPT, UPT, UR5, 0x1, URZ ;  /* 0x0000000105050890 */ /* 0x000fe4000fffe0ff */
[----:B------:R-:W-:-:S02]  /*0330*/  @UP3 UIADD3 UR7, UPT, UPT, UR7, 0x1, URZ ;  /* 0x0000000107073890 */ /* 0x000fc4000fffe0ff */
[----:B------:R-:W-:Y:S02]  /*0340*/  @UP1 UIADD3 UR5, UPT, UPT, UR5, 0x1, URZ ;  /* 0x0000000105051890 */ /* 0x000fe4000fffe0ff */
[----:B------:R-:W-:Y:S02]  /*0350*/  @UP4 UIADD3 UR7, UPT, UPT, UR7, 0x1, URZ ;  /* 0x0000000107074890 */ /* 0x000fe4000fffe0ff */
[----:B------:R-:W-:Y:S02]  /*0360*/  @!UP2 ULOP3.LUT UR5, URZ, UR10, URZ, 0x33, !UPT ;  /* 0x0000000aff05a292 */ /* 0x000fe4000f8e33ff */
[----:B------:R-:W-:Y:S02]  /*0370*/  @!UP5 ULOP3.LUT UR7, URZ, UR12, URZ, 0x33, !UPT ;  /* 0x0000000cff07d292 */ /* 0x000fe4000f8e33ff */
[----:B------:R-:W-:Y:S02]  /*0380*/  UIADD3 UR4, UPT, UPT, -UR5, URZ, URZ ;  /* 0x000000ff05047290 */ /* 0x000fe4000fffe1ff */
[----:B------:R-:W-:Y:S01]  /*0390*/  UIADD3 UR6, UPT, UPT, UR7, 0x1, URZ ;  /* 0x0000000107067890 */ /* 0x000fe2000fffe0ff */
[----:B------:R-:W-:Y:S01]  /*03a0*/  IADD3 R4, PT, PT, R4, UR5, RZ ;  /* 0x0000000504047c10 */ /* 0x000fe2000fffe0ff */
[----:B------:R-:W-:-:S02]  /*03b0*/  UIMAD UR4, UR10, UR4, UR9 ;  /* 0x000000040a0472a4 */ /* 0x000fc4000f8e0209 */
[----:B------:R-:W-:Y:S02]  /*03c0*/  ULOP3.LUT UR9, UR6, 0x3, URZ, 0xc0, !UPT ;  /* 0x0000000306097892 */ /* 0x000fe4000f8ec0ff */
[----:B------:R-:W-:Y:S02]  /*03d0*/  ULOP3.LUT UR6, UR6, 0xfffffffc, URZ, 0xc0, !UPT ;  /* 0xfffffffc06067892 */ /* 0x000fe4000f8ec0ff */
[----:B------:R-:W-:Y:S01]  /*03e0*/  UIADD3 UR4, UPT, UPT, UR4, UR8, URZ ;  /* 0x0000000804047290 */ /* 0x000fe2000fffe0ff */
[--C-:B0-----:R-:W-:Y:S01]  /*03f0*/  IMAD R6, R7, 0x3, R0.reuse ;  /* 0x0000000307067824 */ /* 0x101fe200078e0200 */
[----:B------:R-:W-:Y:S01]  /*0400*/  IADD3 R7, PT, PT, R0, UR12, RZ ;  /* 0x0000000c00077c10 */ /* 0x000fe2000fffe0ff */
[----:B------:R-:W-:Y:S01]  /*0410*/  IMAD R5, R5, 0x2, R0 ;  /* 0x0000000205057824 */ /* 0x000fe200078e0200 */
[----:B------:R-:W0:Y:S01]  /*0420*/  LDCU.64 UR14, c[0x0][0x358] ;  /* 0x00006b00ff0e77ac */ /* 0x000e220008000a00 */
[----:B------:R-:W-:-:S12]  /*0430*/  UIADD3 UR8, UPT, UPT, -UR6, URZ, URZ ;  /* 0x000000ff06087290 */ /* 0x000fd8000fffe1ff */
.L_x_45:
[----:B------:R-:W-:-:S09]  /*0440*/  UISETP.GT.U32.AND UP0, UPT, UR7, 0x7ffffffe, UPT ;  /* 0x7ffffffe0700788c */ /* 0x000fd2000bf04070 */
[----:B01----:R-:W-:Y:S05]  /*0450*/  BRA.U UP0, `(.L_x_29) ;  /* 0x0000001100647547 */ /* 0x003fea000b800000 */
[----:B------:R-:W-:Y:S01]  /*0460*/  UISETP.GE.U32.AND UP0, UPT, UR7, 0x3, UPT ;  /* 0x000000030700788c */ /* 0x000fe2000bf06070 */
[----:B------:R-:W-:-:S08]  /*0470*/  HFMA2 R15, -RZ, RZ, 0, 0 ;  /* 0x00000000ff0f7431 */ /* 0x000fd000000001ff */
[----:B------:R-:W-:Y:S05]  /*0480*/  BRA.U !UP0, `(.L_x_30) ;  /* 0x00000009088c7547 */ /* 0x000fea000b800000 */
[----:B------:R-:W1:Y:S01]  /*0490*/  LDCU UR5, c[0x0][0x380] ;  /* 0x00007000ff0577ac */ /* 0x000e620008000800 */
[----:B------:R-:W2:Y:S01]  /*04a0*/  LDC R9, c[0x0][0x380] ;  /* 0x0000e000ff097b82 */ /* 0x000ea20000000800 */
[----:B------:R-:W-:Y:S01]  /*04b0*/  MOV R20, R6 ;  /* 0x0000000600147202 */ /* 0x000fe20000000f00 */
[----:B------:R-:W-:Y:S01]  /*04c0*/  IMAD.MOV.U32 R24, RZ, RZ, R7 ;  /* 0x000000ffff187224 */ /* 0x000fe200078e0007 */
[----:B------:R-:W-:Y:S01]  /*04d0*/  MOV R22, R5 ;  /* 0x0000000500167202 */ /* 0x000fe20000000f00 */
[----:B------:R-:W3:Y:S04]  /*04e0*/  LDCU UR10, c[0x0][0x398] ;  /* 0x00007300ff0a77ac */ /* 0x000ee80008000800 */
[----:B------:R-:W4:Y:S01]  /*04f0*/  LDC.64 R12, c[0x0][0x3a0] ;  /* 0x0000e800ff0c7b82 */ /* 0x000f220000000a00 */
[----:B-1----:R-:W1:Y:S01]  /*0500*/  I2F.U32.RP R8, UR5 ;  /* 0x0000000500087d06 */ /* 0x002e620008209000 */
[----:B------:R-:W-:-:S06]  /*0510*/  UISETP.NE.U32.AND UP0, UPT, UR5, URZ, UPT ;  /* 0x000000ff0500728c */ /* 0x000fcc000bf05070 */
[----:B------:R-:W-:Y:S01]  /*0520*/  PLOP3.LUT P0, PT, PT, PT, UP0, 0x80, 0x8 ;  /* 0x000000000008781c */ /* 0x000fe20003f0f008 */
[----:B-1----:R-:W1:Y:S02]  /*0530*/  MUFU.RCP R8, R8 ;  /* 0x0000000800087308 */ /* 0x002e640000001000 */
[----:B-1----:R-:W-:-:S06]  /*0540*/  VIADD R10, R8, 0xffffffe ;  /* 0x0ffffffe080a7836 */ /* 0x002fcc0000000000 */
[----:B------:R1:W5:Y:S02]  /*0550*/  F2I.FTZ.U32.TRUNC.NTZ R11, R10 ;  /* 0x0000000a000b7305 */ /* 0x000364000021f000 */
[----:B-1----:R-:W-:Y:S02]  /*0560*/  MOV R10, RZ ;  /* 0x000000ff000a7202 */ /* 0x002fe40000000f00 */
[----:B-----5:R-:W-:-:S05]  /*0570*/  IADD3 R15, PT, PT, RZ, -R11, RZ ;  /* 0x8000000bff0f7210 */ /* 0x020fca0007ffe0ff */
[----:B------:R-:W-:Y:S01]  /*0580*/  IMAD R15, R15, UR5, RZ ;  /* 0x000000050f0f7c24 */ /* 0x000fe2000f8e02ff */
[----:B------:R-:W-:-:S03]  /*0590*/  ULOP3.LUT UR5, URZ, UR5, URZ, 0x33, !UPT ;  /* 0x00000005ff057292 */ /* 0x000fc6000f8e33ff */
[----:B------:R-:W-:-:S03]  /*05a0*/  IMAD.HI.U32 R8, R11, R15, R10 ;  /* 0x0000000f0b087227 */ /* 0x000fc600078e000a */
[----:B------:R-:W-:Y:S01]  /*05b0*/  MOV R11, UR5 ;  /* 0x00000005000b7c02 */ /* 0x000fe20008000f00 */
[----:B------:R-:W-:Y:S01]  /*05c0*/  IMAD.MOV.U32 R10, RZ, RZ, R0 ;  /* 0x000000ffff0a7224 */ /* 0x000fe200078e0000 */
[----:B--234-:R-:W-:-:S06]  /*05d0*/  UMOV UR5, UR8 ;  /* 0x0000000800057c82 */ /* 0x01cfcc0008000000 */
.L_x_39:
[----:B------:R-:W1:Y:S01]  /*05e0*/  I2F.U32.RP R17, R9 ;  /* 0x0000000900117306 */ /* 0x000e620000209000 */
[----:B------:R-:W-:Y:S01]  /*05f0*/  IMAD.HI.U32 R16, R8, R10, RZ ;  /* 0x0000000a08107227 */ /* 0x000fe200078e00ff */
[----:B------:R-:W-:Y:S03]  /*0600*/  BSSY.RECONVERGENT B0, `(.L_x_31) ;  /* 0x000002e000007945 */ /* 0x000fe60003800200 */
[----:B------:R-:W-:-:S04]  /*0610*/  IMAD.MOV R18, RZ, RZ, -R16 ;  /* 0x000000ffff127224 */ /* 0x000fc800078e0a10 */
[----:B------:R-:W-:-:S05]  /*0620*/  IMAD R18, R9, R18, R10 ;  /* 0x0000001209127224 */ /* 0x000fca00078e020a */
[----:B------:R-:W-:Y:S01]  /*0630*/  ISETP.GE.U32.AND P1, PT, R18, R9, PT ;  /* 0x000000091200720c */ /* 0x000fe20003f26070 */
[----:B-1----:R-:W1:-:S12]  /*0640*/  MUFU.RCP R17, R17 ;  /* 0x0000001100117308 */ /* 0x002e580000001000 */
[----:B------:R-:W-:Y:S01]  /*0650*/  @P1 IMAD.IADD R18, R18, 0x1, -R9 ;  /* 0x0000000112121824 */ /* 0x000fe200078e0a09 */
[----:B------:R-:W-:Y:S02]  /*0660*/  @P1 IADD3 R16, PT, PT, R16, 0x1, RZ ;  /* 0x0000000110101810 */ /* 0x000fe40007ffe0ff */
[----:B-1----:R-:W-:Y:S02]  /*0670*/  IADD3 R14, PT, PT, R17, 0xffffffe, RZ ;  /* 0x0ffffffe110e7810 */ /* 0x002fe40007ffe0ff */
[----:B------:R-:W-:Y:S02]  /*0680*/  ISETP.GE.U32.AND P2, PT, R18, R9, PT ;  /* 0x000000091200720c */ /* 0x000fe40003f46070 */
[----:B------:R1:W2:Y:S02]  /*0690*/  F2I.FTZ.U32.TRUNC.NTZ R15, R14 ;  /* 0x0000000e000f7305 */ /* 0x0002a4000021f000 */
[----:B-1----:R-:W-:-:S09]  /*06a0*/  MOV R14, RZ ;  /* 0x000000ff000e7202 */ /* 0x002fd20000000f00 */
[----:B------:R-:W-:Y:S01]  /*06b0*/  @P2 VIADD R16, R16, 0x1 ;  /* 0x0000000110102836 */ /* 0x000fe20000000000 */
[----:B--2---:R-:W-:-:S04]  /*06c0*/  IADD3 R8, PT, PT, RZ, -R15, RZ ;  /* 0x8000000fff087210 */ /* 0x004fc80007ffe0ff */
[----:B------:R-:W-:Y:S02]  /*06d0*/  SEL R11, R11, R16, !P0 ;  /* 0x000000100b0b7207 */ /* 0x000fe40004000000 */
[----:B------:R-:W-:Y:S01]  /*06e0*/  ISETP.NE.U32.AND P0, PT, R9, RZ, PT ;  /* 0x000000ff0900720c */ /* 0x000fe20003f05070 */
[-C--:B------:R-:W-:Y:S02]  /*06f0*/  IMAD R19, R8, R9.reuse, RZ ;  /* 0x0000000908137224 */ /* 0x080fe400078e02ff */
[----:B------:R-:W-:Y:S02]  /*0700*/  IMAD R16, R4, R9, R11 ;  /* 0x0000000904107224 */ /* 0x000fe400078e020b */
[----:B------:R-:W-:Y:S01]  /*0710*/  IMAD.HI.U32 R8, R15, R19, R14 ;  /* 0x000000130f087227 */ /* 0x000fe200078e000e */
[----:B------:R-:W-:-:S05]  /*0720*/  IADD3 R14, PT, PT, -R11, RZ, RZ ;  /* 0x000000ff0b0e7210 */ /* 0x000fca0007ffe1ff */
[----:B------:R-:W-:-:S04]  /*0730*/  IMAD.HI.U32 R26, R8, R24, RZ ;  /* 0x00000018081a7227 */ /* 0x000fc800078e00ff */
[----:B------:R-:W-:Y:S01]  /*0740*/  IMAD R14, R9, R14, R10 ;  /* 0x0000000e090e7224 */ /* 0x000fe200078e020a */
[----:B------:R-:W-:-:S03]  /*0750*/  IADD3 R18, PT, PT, -R26, RZ, RZ ;  /* 0x000000ff1a127210 */ /* 0x000fc60007ffe1ff */
[C---:B------:R-:W-:Y:S02]  /*0760*/  IMAD R15, R9.reuse, UR4, R14 ;  /* 0x00000004090f7c24 */ /* 0x040fe4000f8e020e */
[----:B------:R-:W-:-:S03]  /*0770*/  IMAD R18, R9, R18, R24 ;  /* 0x0000001209127224 */ /* 0x000fc600078e0218 */
[----:B------:R-:W-:Y:S02]  /*0780*/  VIMNMX R11, PT, PT, R16, R15, !PT ;  /* 0x0000000f100b7248 */ /* 0x000fe40007fe0100 */
[----:B------:R-:W-:-:S13]  /*0790*/  ISETP.GE.U32.AND P1, PT, R18, R9, PT ;  /* 0x000000091200720c */ /* 0x000fda0003f26070 */
[-C--:B------:R-:W-:Y:S01]  /*07a0*/  @P1 IADD3 R18, PT, PT, R18, -R9.reuse, RZ ;  /* 0x8000000912121210 */ /* 0x080fe20007ffe0ff */
[----:B------:R-:W-:Y:S01]  /*07b0*/  @P1 VIADD R26, R26, 0x1 ;  /* 0x000000011a1a1836 */ /* 0x000fe20000000000 */
[----:B------:R-:W-:Y:S02]  /*07c0*/  ISETP.GE.AND P1, PT, R11, UR10, PT ;  /* 0x0000000a0b007c0c */ /* 0x000fe4000bf26270 */
[-C--:B------:R-:W-:Y:S02]  /*07d0*/  ISETP.GE.U32.AND P2, PT, R18, R9.reuse, PT ;  /* 0x000000091200720c */ /* 0x080fe40003f46070 */
[----:B------:R-:W-:-:S11]  /*07e0*/  LOP3.LUT R11, RZ, R9, RZ, 0x33, !PT ;  /* 0x00000009ff0b7212 */ /* 0x000fd600078e33ff */
[----:B------:R-:W-:-:S04]  /*07f0*/  @P2 IADD3 R26, PT, PT, R26, 0x1, RZ ;  /* 0x000000011a1a2810 */ /* 0x000fc80007ffe0ff */
[----:B------:R-:W-:Y:S01]  /*0800*/  SEL R21, R11, R26, !P0 ;  /* 0x0000001a0b157207 */ /* 0x000fe20004000000 */
[----:B------:R-:W-:Y:S06]  /*0810*/  @P1 BRA `(.L_x_32) ;  /* 0x0000000000301947 */ /* 0x000fec0003800000 */
[C---:B------:R-:W-:Y:S02]  /*0820*/  IMAD R19, R16.reuse, UR10, R3 ;  /* 0x0000000a10137c24 */ /* 0x040fe4000f8e0203 */
[--C-:B------:R-:W-:Y:S02]  /*0830*/  IMAD R17, R3, UR10, R15.reuse ;  /* 0x0000000a03117c24 */ /* 0x100fe4000f8e020f */
[----:B------:R-:W-:Y:S02]  /*0840*/  IMAD R15, R16, UR10, R15 ;  /* 0x0000000a100f7c24 */ /* 0x000fe4000f8e020f */
[----:B------:R-:W-:-:S04]  /*0850*/  IMAD.WIDE R18, R19, 0x4, R12 ;  /* 0x0000000413127825 */ /* 0x000fc800078e020c */
[--C-:B------:R-:W-:Y:S02]  /*0860*/  IMAD.WIDE R16, R17, 0x4, R12.reuse ;  /* 0x0000000411107825 */ /* 0x100fe400078e020c */
[----:B0-----:R-:W2:Y:S02]  /*0870*/  LDG.E R18, desc[UR14][R18.64] ;  /* 0x0000000e12127981 */ /* 0x001ea4000c1e1900 */
[----:B------:R-:W-:Y:S02]  /*0880*/  IMAD.WIDE R14, R15, 0x4, R12 ;  /* 0x000000040f0e7825 */ /* 0x000fe400078e020c */
[----:B------:R-:W2:Y:S04]  /*0890*/  LDG.E R17, desc[UR14][R16.64] ;  /* 0x0000000e10117981 */ /* 0x000ea8000c1e1900 */
[----:B------:R-:W3:Y:S01]  /*08a0*/  LDG.E R23, desc[UR14][R14.64] ;  /* 0x0000000e0e177981 */ /* 0x000ee2000c1e1900 */
[----:B--2---:R-:W-:-:S04]  /*08b0*/  IADD3 R25, PT, PT, R18, R17, RZ ;  /* 0x0000001112197210 */ /* 0x004fc80007ffe0ff */
[----:B---3--:R-:W-:-:S13]  /*08c0*/  ISETP.GE.AND P1, PT, R25, R23, PT ;  /* 0x000000171900720c */ /* 0x008fda0003f26270 */
[----:B------:R1:W-:Y:S02]  /*08d0*/  @!P1 STG.E desc[UR14][R14.64], R25 ;  /* 0x000000190e009986 */ /* 0x0003e4000c10190e */
.L_x_32:
[----:B0-----:R-:W-:Y:S05]  /*08e0*/  BSYNC.RECONVERGENT B0 ;  /* 0x0000000000007941 */ /* 0x001fea0003800200 */
.L_x_31:
[--C-:B-1----:R-:W-:Y:S01]  /*08f0*/  IMAD.MOV R14, RZ, RZ, -R21.reuse ;  /* 0x000000ffff0e7224 */ /* 0x102fe200078e0a15 */
[----:B------:R-:W-:Y:S01]  /*0900*/  BSSY.RECONVERGENT B0, `(.L_x_33) ;  /* 0x0000014000007945 */ /* 0x000fe20003800200 */
[----:B------:R-:W-:Y:S02]  /*0910*/  IMAD R16, R4, R9, R21 ;  /* 0x0000000904107224 */ /* 0x000fe400078e0215 */
[----:B------:R-:W-:Y:S02]  /*0920*/  IMAD R14, R9, R14, R24 ;  /* 0x0000000e090e7224 */ /* 0x000fe400078e0218 */
[----:B------:R-:W-:-:S04]  /*0930*/  IMAD.HI.U32 R26, R8, R22, RZ ;  /* 0x00000016081a7227 */ /* 0x000fc800078e00ff */
[----:B------:R-:W-:-:S05]  /*0940*/  IMAD R15, R9, UR4, R14 ;  /* 0x00000004090f7c24 */ /* 0x000fca000f8e020e */
[----:B------:R-:W-:-:S04]  /*0950*/  VIMNMX R14, PT, PT, R16, R15, !PT ;  /* 0x0000000f100e7248 */ /* 0x000fc80007fe0100 */
[----:B------:R-:W-:-:S13]  /*0960*/  ISETP.GE.AND P1, PT, R14, UR10, PT ;  /* 0x0000000a0e007c0c */ /* 0x000fda000bf26270 */
[----:B------:R-:W-:Y:S05]  /*0970*/  @P1 BRA `(.L_x_34) ;  /* 0x0000000000301947 */ /* 0x000fea0003800000 */
[C---:B------:R-:W-:Y:S02]  /*0980*/  IMAD R19, R16.reuse, UR10, R3 ;  /* 0x0000000a10137c24 */ /* 0x040fe4000f8e0203 */
[--C-:B------:R-:W-:Y:S02]  /*0990*/  IMAD R17, R3, UR10, R15.reuse ;  /* 0x0000000a03117c24 */ /* 0x100fe4000f8e020f */
[----:B------:R-:W-:Y:S02]  /*09a0*/  IMAD R15, R16, UR10, R15 ;  /* 0x0000000a100f7c24 */ /* 0x000fe4000f8e020f */
[----:B------:R-:W-:-:S04]  /*09b0*/  IMAD.WIDE R18, R19, 0x4, R12 ;  /* 0x0000000413127825 */ /* 0x000fc800078e020c */
[--C-:B------:R-:W-:Y:S02]  /*09c0*/  IMAD.WIDE R16, R17, 0x4, R12.reuse ;  /* 0x0000000411107825 */ /* 0x100fe400078e020c */
[----:B------:R-:W2:Y:S02]  /*09d0*/  LDG.E R18, desc[UR14][R18.64] ;  /* 0x0000000e12127981 */ /* 0x000ea4000c1e1900 */
[----:B------:R-:W-:Y:S02]  /*09e0*/  IMAD.WIDE R14, R15, 0x4, R12 ;  /* 0x000000040f0e7825 */ /* 0x000fe400078e020c */
[----:B------:R-:W2:Y:S04]  /*09f0*/  LDG.E R17, desc[UR14][R16.64] ;  /* 0x0000000e10117981 */ /* 0x000ea8000c1e1900 */
[----:B------:R-:W3:Y:S01]  /*0a00*/  LDG.E R21, desc[UR14][R14.64] ;  /* 0x0000000e0e157981 */ /* 0x000ee2000c1e1900 */
[----:B--2---:R-:W-:-:S04]  /*0a10*/  IADD3 R23, PT, PT, R18, R17, RZ ;  /* 0x0000001112177210 */ /* 0x004fc80007ffe0ff */
[----:B---3--:R-:W-:-:S13]  /*0a20*/  ISETP.GE.AND P1, PT, R23, R21, PT ;  /* 0x000000151700720c */ /* 0x008fda0003f26270 */
[----:B------:R0:W-:Y:S02]  /*0a30*/  @!P1 STG.E desc[UR14][R14.64], R23 ;  /* 0x000000170e009986 */ /* 0x0001e4000c10190e */
.L_x_34:
[----:B------:R-:W-:Y:S05]  /*0a40*/  BSYNC.RECONVERGENT B0 ;  /* 0x0000000000007941 */ /* 0x000fea0003800200 */
.L_x_33:
[----:B0-----:R-:W-:Y:S01]  /*0a50*/  IADD3 R14, PT, PT, -R26, RZ, RZ ;  /* 0x000000ff1a0e7210 */ /* 0x001fe20007ffe1ff */
[----:B------:R-:W-:Y:S01]  /*0a60*/  IMAD.HI.U32 R16, R8, R20, RZ ;  /* 0x0000001408107227 */ /* 0x000fe200078e00ff */
[----:B------:R-:W-:Y:S03]  /*0a70*/  BSSY.RECONVERGENT B0, `(.L_x_35) ;  /* 0x0000023000007945 */ /* 0x000fe60003800200 */
[----:B------:R-:W-:Y:S01]  /*0a80*/  IMAD R14, R9, R14, R22 ;  /* 0x0000000e090e7224 */ /* 0x000fe200078e0216 */
[----:B------:R-:W-:-:S04]  /*0a90*/  IADD3 R18, PT, PT, -R16, RZ, RZ ;  /* 0x000000ff10127210 */ /* 0x000fc80007ffe1ff */
[----:B------:R-:W-:Y:S01]  /*0aa0*/  ISETP.GE.U32.AND P1, PT, R14, R9, PT ;  /* 0x000000090e00720c */ /* 0x000fe20003f26070 */
[----:B------:R-:W-:-:S12]  /*0ab0*/  IMAD R18, R9, R18, R20 ;  /* 0x0000001209127224 */ /* 0x000fd800078e0214 */
[----:B------:R-:W-:Y:S01]  /*0ac0*/  @P1 IMAD.IADD R14, R14, 0x1, -R9 ;  /* 0x000000010e0e1824 */ /* 0x000fe200078e0a09 */
[----:B------:R-:W-:Y:S02]  /*0ad0*/  @P1 IADD3 R26, PT, PT, R26, 0x1, RZ ;  /* 0x000000011a1a1810 */ /* 0x000fe40007ffe0ff */
[-C--:B------:R-:W-:Y:S02]  /*0ae0*/  ISETP.GE.U32.AND P1, PT, R18, R9.reuse, PT ;  /* 0x000000091200720c */ /* 0x080fe40003f26070 */
[----:B------:R-:W-:-:S11]  /*0af0*/  ISETP.GE.U32.AND P2, PT, R14, R9, PT ;  /* 0x000000090e00720c */ /* 0x000fd60003f46070 */
[-C--:B------:R-:W-:Y:S01]  /*0b00*/  @P1 IADD3 R18, PT, PT, R18, -R9.reuse, RZ ;  /* 0x8000000912121210 */ /* 0x080fe20007ffe0ff */
[----:B------:R-:W-:Y:S02]  /*0b10*/  @P1 VIADD R16, R16, 0x1 ;  /* 0x0000000110101836 */ /* 0x000fe40000000000 */
[----:B------:R-:W-:Y:S01]  /*0b20*/  @P2 VIADD R26, R26, 0x1 ;  /* 0x000000011a1a2836 */ /* 0x000fe20000000000 */
[----:B------:R-:W-:-:S04]  /*0b30*/  ISETP.GE.U32.AND P2, PT, R18, R9, PT ;  /* 0x000000091200720c */ /* 0x000fc80003f46070 */
[----:B------:R-:W-:-:S04]  /*0b40*/  SEL R26, R11, R26, !P0 ;  /* 0x0000001a0b1a7207 */ /* 0x000fc80004000000 */
[----:B------:R-:W-:Y:S01]  /*0b50*/  IADD3 R14, PT, PT, -R26, RZ, RZ ;  /* 0x000000ff1a0e7210 */ /* 0x000fe20007ffe1ff */
[----:B------:R-:W-:-:S04]  /*0b60*/  IMAD R26, R4, R9, R26 ;  /* 0x00000009041a7224 */ /* 0x000fc800078e021a */
[----:B------:R-:W-:Y:S01]  /*0b70*/  IMAD R14, R9, R14, R22 ;  /* 0x0000000e090e7224 */ /* 0x000fe200078e0216 */
[----:B------:R-:W-:-:S03]  /*0b80*/  @P2 IADD3 R16, PT, PT, R16, 0x1, RZ ;  /* 0x0000000110102810 */ /* 0x000fc60007ffe0ff */
[----:B------:R-:W-:Y:S01]  /*0b90*/  IMAD R19, R9, UR4, R14 ;  /* 0x0000000409137c24 */ /* 0x000fe2000f8e020e */
[----:B------:R-:W-:-:S04]  /*0ba0*/  SEL R21, R11, R16, !P0 ;  /* 0x000000100b157207 */ /* 0x000fc80004000000 */
[----:B------:R-:W-:-:S04]  /*0bb0*/  VIMNMX R14, PT, PT, R26, R19, !PT ;  /* 0x000000131a0e7248 */ /* 0x000fc80007fe0100 */
[----:B------:R-:W-:-:S13]  /*0bc0*/  ISETP.GE.AND P1, PT, R14, UR10, PT ;  /* 0x0000000a0e007c0c */ /* 0x000fda000bf26270 */
[----:B------:R-:W-:Y:S05]  /*0bd0*/  @P1 BRA `(.L_x_36) ;  /* 0x0000000000301947 */ /* 0x000fea0003800000 */
[----:B------:R-:W-:Y:S02]  /*0be0*/  IMAD R15, R26, UR10, R3 ;  /* 0x0000000a1a0f7c24 */ /* 0x000fe4000f8e0203 */
[----:B------:R-:W-:Y:S02]  /*0bf0*/  IMAD R17, R3, UR10, R19 ;  /* 0x0000000a03117c24 */ /* 0x000fe4000f8e0213 */
[----:B------:R-:W-:-:S04]  /*0c00*/  IMAD.WIDE R14, R15, 0x4, R12 ;  /* 0x000000040f0e7825 */ /* 0x000fc800078e020c */
[----:B------:R-:W-:Y:S02]  /*0c10*/  IMAD.WIDE R16, R17, 0x4, R12 ;  /* 0x0000000411107825 */ /* 0x000fe400078e020c */
[----:B------:R-:W2:Y:S02]  /*0c20*/  LDG.E R14, desc[UR14][R14.64] ;  /* 0x0000000e0e0e7981 */ /* 0x000ea4000c1e1900 */
[----:B------:R-:W-:Y:S02]  /*0c30*/  IMAD R19, R26, UR10, R19 ;  /* 0x0000000a1a137c24 */ /* 0x000fe4000f8e0213 */
[----:B------:R-:W2:Y:S02]  /*0c40*/  LDG.E R17, desc[UR14][R16.64] ;  /* 0x0000000e10117981 */ /* 0x000ea4000c1e1900 */
[----:B------:R-:W-:-:S05]  /*0c50*/  IMAD.WIDE R18, R19, 0x4, R12 ;  /* 0x0000000413127825 */ /* 0x000fca00078e020c */
[----:B------:R-:W3:Y:S01]  /*0c60*/  LDG.E R23, desc[UR14][R18.64] ;  /* 0x0000000e12177981 */ /* 0x000ee2000c1e1900 */
[----:B--2---:R-:W-:-:S04]  /*0c70*/  IADD3 R25, PT, PT, R14, R17, RZ ;  /* 0x000000110e197210 */ /* 0x004fc80007ffe0ff */
[----:B---3--:R-:W-:-:S13]  /*0c80*/  ISETP.GE.AND P1, PT, R25, R23, PT ;  /* 0x000000171900720c */ /* 0x008fda0003f26270 */
[----:B------:R0:W-:Y:S02]  /*0c90*/  @!P1 STG.E desc[UR14][R18.64], R25 ;  /* 0x0000001912009986 */ /* 0x0001e4000c10190e */
.L_x_36:
[----:B------:R-:W-:Y:S05]  /*0ca0*/  BSYNC.RECONVERGENT B0 ;  /* 0x0000000000007941 */ /* 0x000fea0003800200 */
.L_x_35:
[--C-:B------:R-:W-:Y:S01]  /*0cb0*/  IMAD.MOV R14, RZ, RZ, -R21.reuse ;  /* 0x000000ffff0e7224 */ /* 0x100fe200078e0a15 */
[----:B------:R-:W-:Y:S01]  /*0cc0*/  BSSY.RECONVERGENT B0, `(.L_x_37) ;  /* 0x0000013000007945 */ /* 0x000fe20003800200 */
[----:B------:R-:W-:Y:S02]  /*0cd0*/  IMAD R16, R4, R9, R21 ;  /* 0x0000000904107224 */ /* 0x000fe400078e0215 */
[----:B------:R-:W-:-:S04]  /*0ce0*/  IMAD R14, R9, R14, R20 ;  /* 0x0000000e090e7224 */ /* 0x000fc800078e0214 */
[----:B0-----:R-:W-:-:S05]  /*0cf0*/  IMAD R19, R9, UR4, R14 ;  /* 0x0000000409137c24 */ /* 0x001fca000f8e020e */
        /* <DEDUP_REMOVED lines=15> */
.L_x_38:
[----:B------:R-:W-:Y:S05]  /*0df0*/  BSYNC.RECONVERGENT B0 ;  /* 0x0000000000007941 */ /* 0x000fea0003800200 */
.L_x_37:
[----:B------:R-:W-:Y:S01]  /*0e00*/  UIADD3 UR5, UPT, UPT, UR5, 0x4, URZ ;  /* 0x0000000405057890 */ /* 0x000fe2000fffe0ff */
[----:B------:R-:W-:Y:S01]  /*0e10*/  MOV R15, UR12 ;  /* 0x0000000c000f7c02 */ /* 0x000fe20008000f00 */
[----:B0-----:R-:W-:Y:S01]  /*0e20*/  IMAD.U32 R19, RZ, RZ, UR12 ;  /* 0x0000000cff137e24 */ /* 0x001fe2000f8e00ff */
[----:B------:R-:W-:Y:S01]  /*0e30*/  MOV R17, UR12 ;  /* 0x0000000c00117c02 */ /* 0x000fe20008000f00 */
[----:B------:R-:W-:Y:S01]  /*0e40*/  UISETP.NE.AND UP0, UPT, UR5, URZ, UPT ;  /* 0x000000ff0500728c */ /* 0x000fe2000bf05270 */
[----:B------:R-:W-:Y:S01]  /*0e50*/  MOV R21, UR12 ;  /* 0x0000000c00157c02 */ /* 0x000fe20008000f00 */
[----:B------:R-:W-:Y:S01]  /*0e60*/  IMAD R20, R19, 0x4, R20 ;  /* 0x0000000413147824 */ /* 0x000fe200078e0214 */
[----:B------:R-:W-:Y:S02]  /*0e70*/  LEA R24, R15, R24, 0x2 ;  /* 0x000000180f187211 */ /* 0x000fe400078e10ff */
[----:B------:R-:W-:Y:S02]  /*0e80*/  LEA R22, R17, R22, 0x2 ;  /* 0x0000001611167211 */ /* 0x000fe400078e10ff */
[----:B------:R-:W-:-:S02]  /*0e90*/  LEA R10, R21, R10, 0x2 ;  /* 0x0000000a150a7211 */ /* 0x000fc400078e10ff */
[----:B------:R-:W-:Y:S05]  /*0ea0*/  BRA.U UP0, `(.L_x_39) ;  /* 0xfffffff500cc7547 */ /* 0x000fea000b83ffff */
[----:B------:R-:W-:-:S07]  /*0eb0*/  MOV R15, UR6 ;  /* 0x00000006000f7c02 */ /* 0x000fce0008000f00 */
.L_x_30:
[----:B------:R-:W-:-:S09]  /*0ec0*/  UISETP.NE.AND UP0, UPT, UR9, URZ, UPT ;  /* 0x000000ff0900728c */ /* 0x000fd2000bf05270 */
[----:B------:R-:W-:Y:S05]  /*0ed0*/  BRA.U !UP0, `(.L_x_29) ;  /* 0x0000000508c47547 */ /* 0x000fea000b800000 */
[----:B------:R-:W1:Y:S01]  /*0ee0*/  LDCU UR5, c[0x0][0x380] ;  /* 0x00007000ff0577ac */ /* 0x000e620008000800 */
[----:B------:R-:W-:Y:S02]  /*0ef0*/  HFMA2 R12, -RZ, RZ, 0, 0 ;  /* 0x00000000ff0c7431 */ /* 0x000fe400000001ff */
[----:B------:R-:W-:Y:S01]  /*0f00*/  IMAD R15, R15, UR12, R0 ;  /* 0x0000000c0f0f7c24 */ /* 0x000fe2000f8e0200 */
[----:B------:R-:W-:Y:S01]  /*0f10*/  BSSY.RECONVERGENT B0, `(.L_x_40) ;  /* 0x0000029000007945 */ /* 0x000fe20003800200 */
[----:B------:R-:W2:Y:S01]  /*0f20*/  LDCU UR10, c[0x0][0x398] ;  /* 0x00007300ff0a77ac */ /* 0x000ea20008000800 */
[----:B-1----:R-:W1:Y:S01]  /*0f30*/  I2F.U32.RP R9, UR5 ;  /* 0x0000000500097d06 */ /* 0x002e620008209000 */
[----:B------:R-:W-:-:S07]  /*0f40*/  MOV R14, UR5 ;  /* 0x00000005000e7c02 */ /* 0x000fce0008000f00 */
[----:B-1----:R-:W1:Y:S02]  /*0f50*/  MUFU.RCP R9, R9 ;  /* 0x0000000900097308 */ /* 0x002e640000001000 */
[----:B-1----:R-:W-:-:S06]  /*0f60*/  IADD3 R13, PT, PT, R9, 0xffffffe, RZ ;  /* 0x0ffffffe090d7810 */ /* 0x002fcc0007ffe0ff */
[----:B------:R-:W1:Y:S02]  /*0f70*/  F2I.FTZ.U32.TRUNC.NTZ R13, R13 ;  /* 0x0000000d000d7305 */ /* 0x000e64000021f000 */
[----:B-1----:R-:W-:-:S04]  /*0f80*/  IMAD.MOV R11, RZ, RZ, -R13 ;  /* 0x000000ffff0b7224 */ /* 0x002fc800078e0a0d */
[----:B------:R-:W-:-:S04]  /*0f90*/  IMAD R11, R11, UR5, RZ ;  /* 0x000000050b0b7c24 */ /* 0x000fc8000f8e02ff */
[----:B------:R-:W-:Y:S01]  /*0fa0*/  IMAD.HI.U32 R12, R13, R11, R12 ;  /* 0x0000000b0d0c7227 */ /* 0x000fe200078e000c */
[----:B------:R-:W-:-:S05]  /*0fb0*/  LOP3.LUT R13, RZ, UR5, RZ, 0x33, !PT ;  /* 0x00000005ff0d7c12 */ /* 0x000fca000f8e33ff */
[----:B------:R-:W-:-:S05]  /*0fc0*/  IMAD.HI.U32 R8, R12, R15, RZ ;  /* 0x0000000f0c087227 */ /* 0x000fca00078e00ff */
[----:B------:R-:W-:-:S05]  /*0fd0*/  IADD3 R10, PT, PT, -R8, RZ, RZ ;  /* 0x000000ff080a7210 */ /* 0x000fca0007ffe1ff */
[----:B------:R-:W-:-:S05]  /*0fe0*/  IMAD R9, R10, UR5, R15 ;  /* 0x000000050a097c24 */ /* 0x000fca000f8e020f */
[----:B------:R-:W-:-:S13]  /*0ff0*/  ISETP.GE.U32.AND P0, PT, R9, UR5, PT ;  /* 0x0000000509007c0c */ /* 0x000fda000bf06070 */
[----:B------:R-:W-:Y:S01]  /*1000*/  @P0 IADD3 R9, PT, PT, R9, -UR5, RZ ;  /* 0x8000000509090c10 */ /* 0x000fe2000fffe0ff */
[----:B------:R-:W-:Y:S01]  /*1010*/  @P0 VIADD R8, R8, 0x1 ;  /* 0x0000000108080836 */ /* 0x000fe20000000000 */
[----:B------:R-:W-:Y:S02]  /*1020*/  ISETP.NE.U32.AND P0, PT, RZ, UR5, PT ;  /* 0x00000005ff007c0c */ /* 0x000fe4000bf05070 */
[----:B------:R-:W-:-:S13]  /*1030*/  ISETP.GE.U32.AND P1, PT, R9, UR5, PT ;  /* 0x0000000509007c0c */ /* 0x000fda000bf26070 */
[----:B------:R-:W-:-:S04]  /*1040*/  @P1 IADD3 R8, PT, PT, R8, 0x1, RZ ;  /* 0x0000000108081810 */ /* 0x000fc80007ffe0ff */
[----:B------:R-:W-:-:S04]  /*1050*/  SEL R9, R13, R8, !P0 ;  /* 0x000000080d097207 */ /* 0x000fc80004000000 */
[----:B------:R-:W-:-:S05]  /*1060*/  IADD3 R8, PT, PT, -R9, RZ, RZ ;  /* 0x000000ff09087210 */ /* 0x000fca0007ffe1ff */
[----:B------:R-:W-:Y:S02]  /*1070*/  IMAD R11, R8, UR5, R15 ;  /* 0x00000005080b7c24 */ /* 0x000fe4000f8e020f */
[----:B------:R-:W-:Y:S02]  /*1080*/  IMAD R8, R4, UR5, R9 ;  /* 0x0000000504087c24 */ /* 0x000fe4000f8e0209 */
[----:B------:R-:W-:-:S05]  /*1090*/  IMAD R19, R14, UR4, R11 ;  /* 0x000000040e137c24 */ /* 0x000fca000f8e020b */
[----:B------:R-:W-:-:S04]  /*10a0*/  VIMNMX R9, PT, PT, R8, R19, !PT ;  /* 0x0000001308097248 */ /* 0x000fc80007fe0100 */
[----:B--2---:R-:W-:-:S13]  /*10b0*/  ISETP.GE.AND P1, PT, R9, UR10, PT ;  /* 0x0000000a09007c0c */ /* 0x004fda000bf26270 */
[----:B------:R-:W-:Y:S05]  /*10c0*/  @P1 BRA `(.L_x_41) ;  /* 0x0000000000341947 */ /* 0x000fea0003800000 */
[----:B------:R-:W1:Y:S01]  /*10d0*/  LDC.64 R16, c[0x0][0x3a0] ;  /* 0x0000e800ff107b82 */ /* 0x000e620000000a00 */
[C---:B------:R-:W-:Y:S02]  /*10e0*/  IMAD R9, R8.reuse, UR10, R3 ;  /* 0x0000000a08097c24 */ /* 0x040fe4000f8e0203 */
[--C-:B------:R-:W-:Y:S02]  /*10f0*/  IMAD R11, R3, UR10, R19.reuse ;  /* 0x0000000a030b7c24 */ /* 0x100fe4000f8e0213 */
[----:B------:R-:W-:Y:S02]  /*1100*/  IMAD R19, R8, UR10, R19 ;  /* 0x0000000a08137c24 */ /* 0x000fe4000f8e0213 */
[----:B-1----:R-:W-:-:S04]  /*1110*/  IMAD.WIDE R8, R9, 0x4, R16 ;  /* 0x0000000409087825 */ /* 0x002fc800078e0210 */
[--C-:B------:R-:W-:Y:S02]  /*1120*/  IMAD.WIDE R10, R11, 0x4, R16.reuse ;  /* 0x000000040b0a7825 */ /* 0x100fe400078e0210 */
[----:B0-----:R-:W2:Y:S02]  /*1130*/  LDG.E R8, desc[UR14][R8.64] ;  /* 0x0000000e08087981 */ /* 0x001ea4000c1e1900 */
[----:B------:R-:W-:Y:S02]  /*1140*/  IMAD.WIDE R16, R19, 0x4, R16 ;  /* 0x0000000413107825 */ /* 0x000fe400078e0210 */
[----:B------:R-:W2:Y:S04]  /*1150*/  LDG.E R11, desc[UR14][R10.64] ;  /* 0x0000000e0a0b7981 */ /* 0x000ea8000c1e1900 */
[----:B------:R-:W3:Y:S01]  /*1160*/  LDG.E R18, desc[UR14][R16.64] ;  /* 0x0000000e10127981 */ /* 0x000ee2000c1e1900 */
[----:B--2---:R-:W-:-:S05]  /*1170*/  IMAD.IADD R19, R8, 0x1, R11 ;  /* 0x0000000108137824 */ /* 0x004fca00078e020b */
[----:B---3--:R-:W-:-:S13]  /*1180*/  ISETP.GE.AND P1, PT, R19, R18, PT ;  /* 0x000000121300720c */ /* 0x008fda0003f26270 */
[----:B------:R1:W-:Y:S02]  /*1190*/  @!P1 STG.E desc[UR14][R16.64], R19 ;  /* 0x0000001310009986 */ /* 0x0003e4000c10190e */
.L_x_41:
[----:B0-----:R-:W-:Y:S05]  /*11a0*/  BSYNC.RECONVERGENT B0 ;  /* 0x0000000000007941 */ /* 0x001fea0003800200 */
.L_x_40:
[----:B------:R-:W-:-:S09]  /*11b0*/  UISETP.NE.AND UP0, UPT, UR9, 0x1, UPT ;  /* 0x000000010900788c */ /* 0x000fd2000bf05270 */
[----:B------:R-:W-:Y:S05]  /*11c0*/  BRA.U !UP0, `(.L_x_29) ;  /* 0x0000000508087547 */ /* 0x000fea000b800000 */
[----:B------:R-:W-:Y:S01]  /*11d0*/  IADD3 R15, PT, PT, R15, UR12, RZ ;  /* 0x0000000c0f0f7c10 */ /* 0x000fe2000fffe0ff */
[----:B------:R-:W-:Y:S04]  /*11e0*/  BSSY.RECONVERGENT B0, `(.L_x_42) ;  /* 0x000001e000007945 */ /* 0x000fe80003800200 */
[----:B------:R-:W-:-:S05]  /*11f0*/  IMAD.HI.U32 R8, R12, R15, RZ ;  /* 0x0000000f0c087227 */ /* 0x000fca00078e00ff */
[----:B------:R-:W-:-:S05]  /*1200*/  IADD3 R10, PT, PT, -R8, RZ, RZ ;  /* 0x000000ff080a7210 */ /* 0x000fca0007ffe1ff */
[----:B------:R-:W-:-:S05]  /*1210*/  IMAD R9, R10, UR5, R15 ;  /* 0x000000050a097c24 */ /* 0x000fca000f8e020f */
[----:B------:R-:W-:-:S13]  /*1220*/  ISETP.GE.U32.AND P1, PT, R9, UR5, PT ;  /* 0x0000000509007c0c */ /* 0x000fda000bf26070 */
[----:B------:R-:W-:Y:S01]  /*1230*/  @P1 IADD3 R9, PT, PT, R9, -UR5, RZ ;  /* 0x8000000509091c10 */ /* 0x000fe2000fffe0ff */
[----:B------:R-:W-:-:S03]  /*1240*/  @P1 VIADD R8, R8, 0x1 ;  /* 0x0000000108081836 */ /* 0x000fc60000000000 */
[----:B------:R-:W-:-:S13]  /*1250*/  ISETP.GE.U32.AND P2, PT, R9, UR5, PT ;  /* 0x0000000509007c0c */ /* 0x000fda000bf46070 */
[----:B------:R-:W-:-:S04]  /*1260*/  @P2 IADD3 R8, PT, PT, R8, 0x1, RZ ;  /* 0x0000000108082810 */ /* 0x000fc80007ffe0ff */
[----:B------:R-:W-:-:S04]  /*1270*/  SEL R9, R13, R8, !P0 ;  /* 0x000000080d097207 */ /* 0x000fc80004000000 */
[----:B------:R-:W-:-:S05]  /*1280*/  IADD3 R8, PT, PT, -R9, RZ, RZ ;  /* 0x000000ff09087210 */ /* 0x000fca0007ffe1ff */
[----:B------:R-:W-:Y:S02]  /*1290*/  IMAD R11, R8, UR5, R15 ;  /* 0x00000005080b7c24 */ /* 0x000fe4000f8e020f */
[----:B------:R-:W-:Y:S02]  /*12a0*/  IMAD R8, R4, UR5, R9 ;  /* 0x0000000504087c24 */ /* 0x000fe4000f8e0209 */
[----:B-1----:R-:W-:-:S05]  /*12b0*/  IMAD R19, R14, UR4, R11 ;  /* 0x000000040e137c24 */ /* 0x002fca000f8e020b */
[----:B------:R-:W-:-:S04]  /*12c0*/  VIMNMX R9, PT, PT, R8, R19, !PT ;  /* 0x0000001308097248 */ /* 0x000fc80007fe0100 */
[----:B------:R-:W-:-:S13]  /*12d0*/  ISETP.GE.AND P1, PT, R9, UR10, PT ;  /* 0x0000000a09007c0c */ /* 0x000fda000bf26270 */
[----:B------:R-:W-:Y:S05]  /*12e0*/  @P1 BRA `(.L_x_43) ;  /* 0x0000000000341947 */ /* 0x000fea0003800000 */
[----:B------:R-:W0:Y:S01]  /*12f0*/  LDC.64 R16, c[0x0][0x3a0] ;  /* 0x0000e800ff107b82 */ /* 0x000e220000000a00 */
[C---:B------:R-:W-:Y:S02]  /*1300*/  IMAD R9, R8.reuse, UR10, R3 ;  /* 0x0000000a08097c24 */ /* 0x040fe4000f8e0203 */
[--C-:B------:R-:W-:Y:S02]  /*1310*/  IMAD R11, R3, UR10, R19.reuse ;  /* 0x0000000a030b7c24 */ /* 0x100fe4000f8e0213 */
[----:B------:R-:W-:Y:S02]  /*1320*/  IMAD R19, R8, UR10, R19 ;  /* 0x0000000a08137c24 */ /* 0x000fe4000f8e0213 */
[----:B0-----:R-:W-:-:S04]  /*1330*/  IMAD.WIDE R8, R9, 0x4, R16 ;  /* 0x0000000409087825 */ /* 0x001fc800078e0210 */
        /* <DEDUP_REMOVED lines=8> */
.L_x_43:
[----:B------:R-:W-:Y:S05]  /*13c0*/  BSYNC.RECONVERGENT B0 ;  /* 0x0000000000007941 */ /* 0x000fea0003800200 */
.L_x_42:
[----:B------:R-:W-:-:S09]  /*13d0*/  UISETP.NE.AND UP0, UPT, UR9, 0x2, UPT ;  /* 0x000000020900788c */ /* 0x000fd2000bf05270 */
[----:B------:R-:W-:Y:S05]  /*13e0*/  BRA.U !UP0, `(.L_x_29) ;  /* 0x0000000108807547 */ /* 0x000fea000b800000 */
[----:B------:R-:W-:Y:S01]  /*13f0*/  VIADD R15, R15, UR12 ;  /* 0x0000000c0f0f7c36 */ /* 0x000fe20008000000 */
[----:B------:R-:W-:Y:S03]  /*1400*/  BSSY.RECONVERGENT B0, `(.L_x_29) ;  /* 0x000001e000007945 */ /* 0x000fe60003800200 */
[----:B------:R-:W-:-:S05]  /*1410*/  IMAD.HI.U32 R12, R12, R15, RZ ;  /* 0x0000000f0c0c7227 */ /* 0x000fca00078e00ff */
[----:B------:R-:W-:-:S05]  /*1420*/  IADD3 R8, PT, PT, -R12, RZ, RZ ;  /* 0x000000ff0c087210 */ /* 0x000fca0007ffe1ff */
[----:B------:R-:W-:-:S05]  /*1430*/  IMAD R8, R8, UR5, R15 ;  /* 0x0000000508087c24 */ /* 0x000fca000f8e020f */
[----:B------:R-:W-:-:S13]  /*1440*/  ISETP.GE.U32.AND P1, PT, R8, UR5, PT ;  /* 0x0000000508007c0c */ /* 0x000fda000bf26070 */
[----:B------:R-:W-:Y:S02]  /*1450*/  @P1 IADD3 R8, PT, PT, R8, -UR5, RZ ;  /* 0x8000000508081c10 */ /* 0x000fe4000fffe0ff */
[----:B------:R-:W-:Y:S02]  /*1460*/  @P1 IADD3 R12, PT, PT, R12, 0x1, RZ ;  /* 0x000000010c0c1810 */ /* 0x000fe40007ffe0ff */
[----:B------:R-:W-:-:S13]  /*1470*/  ISETP.GE.U32.AND P2, PT, R8, UR5, PT ;  /* 0x0000000508007c0c */ /* 0x000fda000bf46070 */
[----:B------:R-:W-:-:S05]  /*1480*/  @P2 VIADD R12, R12, 0x1 ;  /* 0x000000010c0c2836 */ /* 0x000fca0000000000 */
[----:B------:R-:W-:-:S04]  /*1490*/  SEL R13, R13, R12, !P0 ;  /* 0x0000000c0d0d7207 */ /* 0x000fc80004000000 */
[----:B------:R-:W-:Y:S01]  /*14a0*/  IADD3 R8, PT, PT, -R13, RZ, RZ ;  /* 0x000000ff0d087210 */ /* 0x000fe20007ffe1ff */
[----:B------:R-:W-:-:S04]  /*14b0*/  IMAD R10, R4, UR5, R13 ;  /* 0x00000005040a7c24 */ /* 0x000fc8000f8e020d */
[----:B------:R-:W-:-:S04]  /*14c0*/  IMAD R15, R8, UR5, R15 ;  /* 0x00000005080f7c24 */ /* 0x000fc8000f8e020f */
[----:B------:R-:W-:-:S05]  /*14d0*/  IMAD R15, R14, UR4, R15 ;  /* 0x000000040e0f7c24 */ /* 0x000fca000f8e020f */
[----:B------:R-:W-:-:S04]  /*14e0*/  VIMNMX R8, PT, PT, R10, R15, !PT ;  /* 0x0000000f0a087248 */ /* 0x000fc80007fe0100 */
[----:B------:R-:W-:-:S13]  /*14f0*/  ISETP.GE.AND P0, PT, R8, UR10, PT ;  /* 0x0000000a08007c0c */ /* 0x000fda000bf06270 */
[----:B------:R-:W-:Y:S05]  /*1500*/  @P0 BRA `(.L_x_44) ;  /* 0x0000000000340947 */ /* 0x000fea0003800000 */
[----:B------:R-:W1:Y:S01]  /*1510*/  LDC.64 R8, c[0x0][0x3a0] ;  /* 0x0000e800ff087b82 */ /* 0x000e620000000a00 */
[C---:B------:R-:W-:Y:S02]  /*1520*/  IMAD R11, R10.reuse, UR10, R3 ;  /* 0x0000000a0a0b7c24 */ /* 0x040fe4000f8e0203 */
[--C-:B------:R-:W-:Y:S02]  /*1530*/  IMAD R13, R3, UR10, R15.reuse ;  /* 0x0000000a030d7c24 */ /* 0x100fe4000f8e020f */
[----:B------:R-:W-:Y:S02]  /*1540*/  IMAD R15, R10, UR10, R15 ;  /* 0x0000000a0a0f7c24 */ /* 0x000fe4000f8e020f */
[----:B-1----:R-:W-:-:S04]  /*1550*/  IMAD.WIDE R10, R11, 0x4, R8 ;  /* 0x000000040b0a7825 */ /* 0x002fc800078e0208 */
        /* <DEDUP_REMOVED lines=8> */
.L_x_44:
[----:B------:R-:W-:Y:S05]  /*15e0*/  BSYNC.RECONVERGENT B0 ;  /* 0x0000000000007941 */ /* 0x000fea0003800200 */
.L_x_29:
[----:B------:R-:W-:Y:S01]  /*15f0*/  IADD3 R3, PT, PT, R3, 0x1, RZ ;  /* 0x0000000103037810 */ /* 0x000fe20007ffe0ff */
[----:B------:R-:W-:Y:S03]  /*1600*/  BAR.SYNC.DEFER_BLOCKING 0x0 ;  /* 0x0000000000007b1d */ /* 0x000fe60000010000 */
[----:B------:R-:W-:-:S13]  /*1610*/  ISETP.GE.AND P0, PT, R3, R2, PT ;  /* 0x000000020300720c */ /* 0x000fda0003f06270 */
[----:B------:R-:W-:Y:S05]  /*1620*/  @!P0 BRA `(.L_x_45) ;  /* 0xffffffec00848947 */ /* 0x000fea000383ffff */
[----:B0-----:R-:W-:Y:S05]  /*1630*/  EXIT ;  /* 0x000000000000794d */ /* 0x001fea0003800000 */
.L_x_46:
        /* <DEDUP_REMOVED lines=12> */
.L_x_50:


//--------------------- .nv.shared._Z13p3_cal_kerneliiiiPii --------------------------
	.section	.nv.shared._Z13p3_cal_kerneliiiiPii,"aw",@nobits
	.sectionflags	@""
	.align	16
	.zero		1024


//--------------------- .nv.shared.reserved.0     --------------------------
	.section	.nv.shared.reserved.0,"aw",@nobits
	.weak		__nv_reservedSMEM_offset_0_alias
	.size		__nv_reservedSMEM_offset_0_alias, 0, 64
	.other		__nv_reservedSMEM_offset_0_alias,@"STO_CUDA_RESERVED_SHARED STV_DEFAULT"
__nv_reservedSMEM_offset_0_alias:
	.zero		0
	.zero		64


//--------------------- .nv.shared._Z13p2_cal_kerneliiiPii --------------------------
	.section	.nv.shared._Z13p2_cal_kerneliiiPii,"aw",@nobits
	.sectionflags	@""
	.align	16
	.zero		1024


//--------------------- .nv.shared._Z13p1_cal_kerneliiiiiiiPii --------------------------
	.section	.nv.shared._Z13p1_cal_kerneliiiiiiiPii,"aw",@nobits
	.sectionflags	@""
	.align	16
	.zero		1024


//--------------------- .nv.shared._Z10cal_kerneliiiiiiiPi --------------------------
	.section	.nv.shared._Z10cal_kerneliiiiiiiPi,"aw",@nobits
	.sectionflags	@""
	.align	16
	.zero		1024


//--------------------- .nv.constant0._Z13p3_cal_kerneliiiiPii --------------------------
	.section	.nv.constant0._Z13p3_cal_kerneliiiiPii,"a",@progbits
	.sectionflags	@""
	.align	4
.nv.constant0._Z13p3_cal_kerneliiiiPii:
	.zero		924


//--------------------- .nv.constant0._Z13p2_cal_kerneliiiPii --------------------------
	.section	.nv.constant0._Z13p2_cal_kerneliiiPii,"a",@progbits
	.sectionflags	@""
	.align	4
.nv.constant0._Z13p2_cal_kerneliiiPii:
	.zero		924


//--------------------- .nv.constant0._Z13p1_cal_kerneliiiiiiiPii --------------------------
	.section	.nv.constant0._Z13p1_cal_kerneliiiiiiiPii,"a",@progbits
	.sectionflags	@""
	.align	4
.nv.constant0._Z13p1_cal_kerneliiiiiiiPii:
	.zero		940


//--------------------- .nv.constant0._Z10cal_kerneliiiiiiiPi --------------------------
	.section	.nv.constant0._Z10cal_kerneliiiiiiiPi,"a",@progbits
	.sectionflags	@""
	.align	4
.nv.constant0._Z10cal_kerneliiiiiiiPi:
	.zero		936


//--------------------- SYMBOLS --------------------------

	.type		.nv.reservedSmem.offset0,@object
	.size		.nv.reservedSmem.offset0,0x4
	.type		.nv.reservedSmem.cap,@object
	.size		.nv.reservedSmem.cap,0x4
